//
// Generated by NVIDIA NVVM Compiler
//
// Compiler Build ID: CL-36424714
// Cuda compilation tools, release 13.0, V13.0.88
// Based on NVVM 20.0.0
//

.version 9.0
.target sm_100
.address_size 64

	// .globl	_Z9matrixMulPKfS0_Pfiiiff
// _ZZ9matrixMulPKfS0_PfiiiffE4subA has been demoted
// _ZZ9matrixMulPKfS0_PfiiiffE4subB has been demoted

.visible .entry _Z9matrixMulPKfS0_Pfiiiff(
	.param .u64 .ptr .align 1 _Z9matrixMulPKfS0_Pfiiiff_param_0,
	.param .u64 .ptr .align 1 _Z9matrixMulPKfS0_Pfiiiff_param_1,
	.param .u64 .ptr .align 1 _Z9matrixMulPKfS0_Pfiiiff_param_2,
	.param .u32 _Z9matrixMulPKfS0_Pfiiiff_param_3,
	.param .u32 _Z9matrixMulPKfS0_Pfiiiff_param_4,
	.param .u32 _Z9matrixMulPKfS0_Pfiiiff_param_5,
	.param .f32 _Z9matrixMulPKfS0_Pfiiiff_param_6,
	.param .f32 _Z9matrixMulPKfS0_Pfiiiff_param_7
)
{
	.reg .pred 	%p<3>;
	.reg .b32 	%r<79>;
	.reg .b32 	%f<1103>;
	.reg .b64 	%rd<47>;
	// demoted variable
	.shared .align 4 .b8 _ZZ9matrixMulPKfS0_PfiiiffE4subA[4224];
	// demoted variable
	.shared .align 4 .b8 _ZZ9matrixMulPKfS0_PfiiiffE4subB[4096];
	ld.param.u64 	%rd6, [_Z9matrixMulPKfS0_Pfiiiff_param_0];
	ld.param.u32 	%r10, [_Z9matrixMulPKfS0_Pfiiiff_param_5];
	mov.u32 	%r11, %ctaid.x;
	mov.u32 	%r12, %ntid.x;
	mul.lo.s32 	%r13, %r11, %r12;
	mul.wide.u32 	%rd1, %r13, 8;
	mov.u32 	%r14, %ctaid.y;
	mov.u32 	%r15, %ntid.y;
	mul.lo.s32 	%r16, %r15, %r14;
	shl.b32 	%r1, %r16, 3;
	mov.u32 	%r17, %tid.y;
	mov.u32 	%r18, %tid.x;
	mad.lo.s32 	%r2, %r17, %r12, %r18;
	shr.u32 	%r3, %r2, 1;
	shr.u32 	%r4, %r2, 5;
	setp.lt.s32 	%p1, %r10, 1;
	mov.f32 	%f1039, 0f00000000;
	mov.f32 	%f1040, %f1039;
	mov.f32 	%f1041, %f1039;
	mov.f32 	%f1042, %f1039;
	mov.f32 	%f1043, %f1039;
	mov.f32 	%f1044, %f1039;
	mov.f32 	%f1045, %f1039;
	mov.f32 	%f1046, %f1039;
	mov.f32 	%f1047, %f1039;
	mov.f32 	%f1048, %f1039;
	mov.f32 	%f1049, %f1039;
	mov.f32 	%f1050, %f1039;
	mov.f32 	%f1051, %f1039;
	mov.f32 	%f1052, %f1039;
	mov.f32 	%f1053, %f1039;
	mov.f32 	%f1054, %f1039;
	mov.f32 	%f1055, %f1039;
	mov.f32 	%f1056, %f1039;
	mov.f32 	%f1057, %f1039;
	mov.f32 	%f1058, %f1039;
	mov.f32 	%f1059, %f1039;
	mov.f32 	%f1060, %f1039;
	mov.f32 	%f1061, %f1039;
	mov.f32 	%f1062, %f1039;
	mov.f32 	%f1063, %f1039;
	mov.f32 	%f1064, %f1039;
	mov.f32 	%f1065, %f1039;
	mov.f32 	%f1066, %f1039;
	mov.f32 	%f1067, %f1039;
	mov.f32 	%f1068, %f1039;
	mov.f32 	%f1069, %f1039;
	mov.f32 	%f1070, %f1039;
	mov.f32 	%f1071, %f1039;
	mov.f32 	%f1072, %f1039;
	mov.f32 	%f1073, %f1039;
	mov.f32 	%f1074, %f1039;
	mov.f32 	%f1075, %f1039;
	mov.f32 	%f1076, %f1039;
	mov.f32 	%f1077, %f1039;
	mov.f32 	%f1078, %f1039;
	mov.f32 	%f1079, %f1039;
	mov.f32 	%f1080, %f1039;
	mov.f32 	%f1081, %f1039;
	mov.f32 	%f1082, %f1039;
	mov.f32 	%f1083, %f1039;
	mov.f32 	%f1084, %f1039;
	mov.f32 	%f1085, %f1039;
	mov.f32 	%f1086, %f1039;
	mov.f32 	%f1087, %f1039;
	mov.f32 	%f1088, %f1039;
	mov.f32 	%f1089, %f1039;
	mov.f32 	%f1090, %f1039;
	mov.f32 	%f1091, %f1039;
	mov.f32 	%f1092, %f1039;
	mov.f32 	%f1093, %f1039;
	mov.f32 	%f1094, %f1039;
	mov.f32 	%f1095, %f1039;
	mov.f32 	%f1096, %f1039;
	mov.f32 	%f1097, %f1039;
	mov.f32 	%f1098, %f1039;
	mov.f32 	%f1099, %f1039;
	mov.f32 	%f1100, %f1039;
	mov.f32 	%f1101, %f1039;
	mov.f32 	%f1102, %f1039;
	@%p1 bra 	$L__BB0_3;
	ld.param.u32 	%r75, [_Z9matrixMulPKfS0_Pfiiiff_param_5];
	ld.param.u32 	%r72, [_Z9matrixMulPKfS0_Pfiiiff_param_4];
	shl.b32 	%r20, %r2, 2;
	and.b32  	%r21, %r20, 124;
	and.b32  	%r22, %r20, 4;
	mul.lo.s32 	%r23, %r72, %r4;
	cvt.s64.s32 	%rd9, %r23;
	cvt.u64.u32 	%rd10, %r21;
	add.s64 	%rd11, %rd1, %rd10;
	add.s64 	%rd2, %rd11, %rd9;
	mul.lo.s32 	%r24, %r75, %r3;
	cvt.u64.u32 	%rd12, %r24;
	cvt.u64.u32 	%rd13, %r22;
	cvt.s64.s32 	%rd14, %r75;
	cvt.u64.u32 	%rd15, %r1;
	mad.lo.s64 	%rd16, %rd14, %rd15, %rd13;
	add.s64 	%rd17, %rd16, %rd12;
	shl.b64 	%rd18, %rd17, 2;
	cvta.to.global.u64 	%rd19, %rd6;
	add.s64 	%rd46, %rd19, %rd18;
	mov.f32 	%f1039, 0f00000000;
	mov.b32 	%r77, 0;
	mov.u32 	%r78, %r77;
$L__BB0_2:
	ld.param.u32 	%r76, [_Z9matrixMulPKfS0_Pfiiiff_param_5];
	ld.param.u32 	%r73, [_Z9matrixMulPKfS0_Pfiiiff_param_4];
	ld.param.u64 	%rd44, [_Z9matrixMulPKfS0_Pfiiiff_param_1];
	cvt.s64.s32 	%rd20, %r77;
	add.s64 	%rd21, %rd2, %rd20;
	cvta.to.global.u64 	%rd22, %rd44;
	shl.b64 	%rd23, %rd21, 2;
	add.s64 	%rd24, %rd22, %rd23;
	ld.global.v4.f32 	{%f197, %f198, %f199, %f200}, [%rd24];
	ld.global.v4.f32 	{%f201, %f202, %f203, %f204}, [%rd46];
	mov.u32 	%r26, %ntid.x;
	mov.u32 	%r27, %tid.x;
	mad.lo.s32 	%r28, %r17, %r26, %r27;
	shl.b32 	%r29, %r28, 4;
	mov.u32 	%r30, _ZZ9matrixMulPKfS0_PfiiiffE4subB;
	add.s32 	%r31, %r30, %r29;
	st.shared.v4.f32 	[%r31], {%f197, %f198, %f199, %f200};
	shl.b32 	%r32, %r28, 2;
	and.b32  	%r33, %r32, 4;
	shr.u32 	%r34, %r28, 1;
	mad.lo.s32 	%r35, %r33, 132, %r34;
	shl.b32 	%r36, %r35, 2;
	mov.u32 	%r37, _ZZ9matrixMulPKfS0_PfiiiffE4subA;
	add.s32 	%r38, %r37, %r36;
	st.shared.f32 	[%r38], %f201;
	st.shared.f32 	[%r38+528], %f202;
	st.shared.f32 	[%r38+1056], %f203;
	st.shared.f32 	[%r38+1584], %f204;
	bar.sync 	0;
	shl.b32 	%r39, %r28, 3;
	and.b32  	%r40, %r39, 368;
	add.s32 	%r41, %r30, %r40;
	ld.shared.v4.f32 	{%f205, %f206, %f207, %f208}, [%r41];
	ld.shared.v4.f32 	{%f209, %f210, %f211, %f212}, [%r41+128];
	shr.u32 	%r42, %r28, 3;
	and.b32  	%r43, %r42, 2;
	and.b32  	%r44, %r28, 1;
	or.b32  	%r45, %r43, %r44;
	and.b32  	%r46, %r42, 524280;
	or.b32  	%r47, %r45, %r46;
	shl.b32 	%r48, %r47, 4;
	add.s32 	%r49, %r37, %r48;
	ld.shared.v4.f32 	{%f213, %f214, %f215, %f216}, [%r49];
	ld.shared.v4.f32 	{%f217, %f218, %f219, %f220}, [%r49+64];
	fma.rn.f32 	%f221, %f213, %f205, %f1090;
	fma.rn.f32 	%f222, %f213, %f206, %f1089;
	fma.rn.f32 	%f223, %f213, %f207, %f1088;
	fma.rn.f32 	%f224, %f213, %f208, %f1087;
	fma.rn.f32 	%f225, %f214, %f205, %f1082;
	fma.rn.f32 	%f226, %f214, %f206, %f1081;
	fma.rn.f32 	%f227, %f214, %f207, %f1080;
	fma.rn.f32 	%f228, %f214, %f208, %f1079;
	fma.rn.f32 	%f229, %f215, %f205, %f1074;
	fma.rn.f32 	%f230, %f215, %f206, %f1073;
	fma.rn.f32 	%f231, %f215, %f207, %f1072;
	fma.rn.f32 	%f232, %f215, %f208, %f1071;
	fma.rn.f32 	%f233, %f216, %f205, %f1066;
	fma.rn.f32 	%f234, %f216, %f206, %f1065;
	fma.rn.f32 	%f235, %f216, %f207, %f1064;
	fma.rn.f32 	%f236, %f216, %f208, %f1063;
	fma.rn.f32 	%f237, %f213, %f209, %f1086;
	fma.rn.f32 	%f238, %f213, %f210, %f1085;
	fma.rn.f32 	%f239, %f213, %f211, %f1084;
	fma.rn.f32 	%f240, %f213, %f212, %f1083;
	fma.rn.f32 	%f241, %f214, %f209, %f1078;
	fma.rn.f32 	%f242, %f214, %f210, %f1077;
	fma.rn.f32 	%f243, %f214, %f211, %f1076;
	fma.rn.f32 	%f244, %f214, %f212, %f1075;
	fma.rn.f32 	%f245, %f215, %f209, %f1070;
	fma.rn.f32 	%f246, %f215, %f210, %f1069;
	fma.rn.f32 	%f247, %f215, %f211, %f1068;
	fma.rn.f32 	%f248, %f215, %f212, %f1067;
	fma.rn.f32 	%f249, %f216, %f209, %f1062;
	fma.rn.f32 	%f250, %f216, %f210, %f1061;
	fma.rn.f32 	%f251, %f216, %f211, %f1060;
	fma.rn.f32 	%f252, %f216, %f212, %f1059;
	fma.rn.f32 	%f253, %f217, %f205, %f1058;
	fma.rn.f32 	%f254, %f217, %f206, %f1057;
	fma.rn.f32 	%f255, %f217, %f207, %f1056;
	fma.rn.f32 	%f256, %f217, %f208, %f1055;
	fma.rn.f32 	%f257, %f218, %f205, %f1050;
	fma.rn.f32 	%f258, %f218, %f206, %f1049;
	fma.rn.f32 	%f259, %f218, %f207, %f1048;
	fma.rn.f32 	%f260, %f218, %f208, %f1047;
	fma.rn.f32 	%f261, %f219, %f205, %f1042;
	fma.rn.f32 	%f262, %f219, %f206, %f1041;
	fma.rn.f32 	%f263, %f219, %f207, %f1040;
	fma.rn.f32 	%f264, %f219, %f208, %f1039;
	fma.rn.f32 	%f265, %f220, %f205, %f1095;
	fma.rn.f32 	%f266, %f220, %f206, %f1096;
	fma.rn.f32 	%f267, %f220, %f207, %f1097;
	fma.rn.f32 	%f268, %f220, %f208, %f1098;
	fma.rn.f32 	%f269, %f217, %f209, %f1054;
	fma.rn.f32 	%f270, %f217, %f210, %f1053;
	fma.rn.f32 	%f271, %f217, %f211, %f1052;
	fma.rn.f32 	%f272, %f217, %f212, %f1051;
	fma.rn.f32 	%f273, %f218, %f209, %f1046;
	fma.rn.f32 	%f274, %f218, %f210, %f1045;
	fma.rn.f32 	%f275, %f218, %f211, %f1044;
	fma.rn.f32 	%f276, %f218, %f212, %f1043;
	fma.rn.f32 	%f277, %f219, %f209, %f1091;
	fma.rn.f32 	%f278, %f219, %f210, %f1092;
	fma.rn.f32 	%f279, %f219, %f211, %f1093;
	fma.rn.f32 	%f280, %f219, %f212, %f1094;
	fma.rn.f32 	%f281, %f220, %f209, %f1099;
	fma.rn.f32 	%f282, %f220, %f210, %f1100;
	fma.rn.f32 	%f283, %f220, %f211, %f1101;
	fma.rn.f32 	%f284, %f220, %f212, %f1102;
	ld.shared.v4.f32 	{%f285, %f286, %f287, %f288}, [%r41+512];
	ld.shared.v4.f32 	{%f289, %f290, %f291, %f292}, [%r41+640];
	ld.shared.v4.f32 	{%f293, %f294, %f295, %f296}, [%r49+528];
	ld.shared.v4.f32 	{%f297, %f298, %f299, %f300}, [%r49+592];
	fma.rn.f32 	%f301, %f293, %f285, %f221;
	fma.rn.f32 	%f302, %f293, %f286, %f222;
	fma.rn.f32 	%f303, %f293, %f287, %f223;
	fma.rn.f32 	%f304, %f293, %f288, %f224;
	fma.rn.f32 	%f305, %f294, %f285, %f225;
	fma.rn.f32 	%f306, %f294, %f286, %f226;
	fma.rn.f32 	%f307, %f294, %f287, %f227;
	fma.rn.f32 	%f308, %f294, %f288, %f228;
	fma.rn.f32 	%f309, %f295, %f285, %f229;
	fma.rn.f32 	%f310, %f295, %f286, %f230;
	fma.rn.f32 	%f311, %f295, %f287, %f231;
	fma.rn.f32 	%f312, %f295, %f288, %f232;
	fma.rn.f32 	%f313, %f296, %f285, %f233;
	fma.rn.f32 	%f314, %f296, %f286, %f234;
	fma.rn.f32 	%f315, %f296, %f287, %f235;
	fma.rn.f32 	%f316, %f296, %f288, %f236;
	fma.rn.f32 	%f317, %f293, %f289, %f237;
	fma.rn.f32 	%f318, %f293, %f290, %f238;
	fma.rn.f32 	%f319, %f293, %f291, %f239;
	fma.rn.f32 	%f320, %f293, %f292, %f240;
	fma.rn.f32 	%f321, %f294, %f289, %f241;
	fma.rn.f32 	%f322, %f294, %f290, %f242;
	fma.rn.f32 	%f323, %f294, %f291, %f243;
	fma.rn.f32 	%f324, %f294, %f292, %f244;
	fma.rn.f32 	%f325, %f295, %f289, %f245;
	fma.rn.f32 	%f326, %f295, %f290, %f246;
	fma.rn.f32 	%f327, %f295, %f291, %f247;
	fma.rn.f32 	%f328, %f295, %f292, %f248;
	fma.rn.f32 	%f329, %f296, %f289, %f249;
	fma.rn.f32 	%f330, %f296, %f290, %f250;
	fma.rn.f32 	%f331, %f296, %f291, %f251;
	fma.rn.f32 	%f332, %f296, %f292, %f252;
	fma.rn.f32 	%f333, %f297, %f285, %f253;
	fma.rn.f32 	%f334, %f297, %f286, %f254;
	fma.rn.f32 	%f335, %f297, %f287, %f255;
	fma.rn.f32 	%f336, %f297, %f288, %f256;
	fma.rn.f32 	%f337, %f298, %f285, %f257;
	fma.rn.f32 	%f338, %f298, %f286, %f258;
	fma.rn.f32 	%f339, %f298, %f287, %f259;
	fma.rn.f32 	%f340, %f298, %f288, %f260;
	fma.rn.f32 	%f341, %f299, %f285, %f261;
	fma.rn.f32 	%f342, %f299, %f286, %f262;
	fma.rn.f32 	%f343, %f299, %f287, %f263;
	fma.rn.f32 	%f344, %f299, %f288, %f264;
	fma.rn.f32 	%f345, %f300, %f285, %f265;
	fma.rn.f32 	%f346, %f300, %f286, %f266;
	fma.rn.f32 	%f347, %f300, %f287, %f267;
	fma.rn.f32 	%f348, %f300, %f288, %f268;
	fma.rn.f32 	%f349, %f297, %f289, %f269;
	fma.rn.f32 	%f350, %f297, %f290, %f270;
	fma.rn.f32 	%f351, %f297, %f291, %f271;
	fma.rn.f32 	%f352, %f297, %f292, %f272;
	fma.rn.f32 	%f353, %f298, %f289, %f273;
	fma.rn.f32 	%f354, %f298, %f290, %f274;
	fma.rn.f32 	%f355, %f298, %f291, %f275;
	fma.rn.f32 	%f356, %f298, %f292, %f276;
	fma.rn.f32 	%f357, %f299, %f289, %f277;
	fma.rn.f32 	%f358, %f299, %f290, %f278;
	fma.rn.f32 	%f359, %f299, %f291, %f279;
	fma.rn.f32 	%f360, %f299, %f292, %f280;
	fma.rn.f32 	%f361, %f300, %f289, %f281;
	fma.rn.f32 	%f362, %f300, %f290, %f282;
	fma.rn.f32 	%f363, %f300, %f291, %f283;
	fma.rn.f32 	%f364, %f300, %f292, %f284;
	ld.shared.v4.f32 	{%f365, %f366, %f367, %f368}, [%r41+1024];
	ld.shared.v4.f32 	{%f369, %f370, %f371, %f372}, [%r41+1152];
	ld.shared.v4.f32 	{%f373, %f374, %f375, %f376}, [%r49+1056];
	ld.shared.v4.f32 	{%f377, %f378, %f379, %f380}, [%r49+1120];
	fma.rn.f32 	%f381, %f373, %f365, %f301;
	fma.rn.f32 	%f382, %f373, %f366, %f302;
	fma.rn.f32 	%f383, %f373, %f367, %f303;
	fma.rn.f32 	%f384, %f373, %f368, %f304;
	fma.rn.f32 	%f385, %f374, %f365, %f305;
	fma.rn.f32 	%f386, %f374, %f366, %f306;
	fma.rn.f32 	%f387, %f374, %f367, %f307;
	fma.rn.f32 	%f388, %f374, %f368, %f308;
	fma.rn.f32 	%f389, %f375, %f365, %f309;
	fma.rn.f32 	%f390, %f375, %f366, %f310;
	fma.rn.f32 	%f391, %f375, %f367, %f311;
	fma.rn.f32 	%f392, %f375, %f368, %f312;
	fma.rn.f32 	%f393, %f376, %f365, %f313;
	fma.rn.f32 	%f394, %f376, %f366, %f314;
	fma.rn.f32 	%f395, %f376, %f367, %f315;
	fma.rn.f32 	%f396, %f376, %f368, %f316;
	fma.rn.f32 	%f397, %f373, %f369, %f317;
	fma.rn.f32 	%f398, %f373, %f370, %f318;
	fma.rn.f32 	%f399, %f373, %f371, %f319;
	fma.rn.f32 	%f400, %f373, %f372, %f320;
	fma.rn.f32 	%f401, %f374, %f369, %f321;
	fma.rn.f32 	%f402, %f374, %f370, %f322;
	fma.rn.f32 	%f403, %f374, %f371, %f323;
	fma.rn.f32 	%f404, %f374, %f372, %f324;
	fma.rn.f32 	%f405, %f375, %f369, %f325;
	fma.rn.f32 	%f406, %f375, %f370, %f326;
	fma.rn.f32 	%f407, %f375, %f371, %f327;
	fma.rn.f32 	%f408, %f375, %f372, %f328;
	fma.rn.f32 	%f409, %f376, %f369, %f329;
	fma.rn.f32 	%f410, %f376, %f370, %f330;
	fma.rn.f32 	%f411, %f376, %f371, %f331;
	fma.rn.f32 	%f412, %f376, %f372, %f332;
	fma.rn.f32 	%f413, %f377, %f365, %f333;
	fma.rn.f32 	%f414, %f377, %f366, %f334;
	fma.rn.f32 	%f415, %f377, %f367, %f335;
	fma.rn.f32 	%f416, %f377, %f368, %f336;
	fma.rn.f32 	%f417, %f378, %f365, %f337;
	fma.rn.f32 	%f418, %f378, %f366, %f338;
	fma.rn.f32 	%f419, %f378, %f367, %f339;
	fma.rn.f32 	%f420, %f378, %f368, %f340;
	fma.rn.f32 	%f421, %f379, %f365, %f341;
	fma.rn.f32 	%f422, %f379, %f366, %f342;
	fma.rn.f32 	%f423, %f379, %f367, %f343;
	fma.rn.f32 	%f424, %f379, %f368, %f344;
	fma.rn.f32 	%f425, %f380, %f365, %f345;
	fma.rn.f32 	%f426, %f380, %f366, %f346;
	fma.rn.f32 	%f427, %f380, %f367, %f347;
	fma.rn.f32 	%f428, %f380, %f368, %f348;
	fma.rn.f32 	%f429, %f377, %f369, %f349;
	fma.rn.f32 	%f430, %f377, %f370, %f350;
	fma.rn.f32 	%f431, %f377, %f371, %f351;
	fma.rn.f32 	%f432, %f377, %f372, %f352;
	fma.rn.f32 	%f433, %f378, %f369, %f353;
	fma.rn.f32 	%f434, %f378, %f370, %f354;
	fma.rn.f32 	%f435, %f378, %f371, %f355;
	fma.rn.f32 	%f436, %f378, %f372, %f356;
	fma.rn.f32 	%f437, %f379, %f369, %f357;
	fma.rn.f32 	%f438, %f379, %f370, %f358;
	fma.rn.f32 	%f439, %f379, %f371, %f359;
	fma.rn.f32 	%f440, %f379, %f372, %f360;
	fma.rn.f32 	%f441, %f380, %f369, %f361;
	fma.rn.f32 	%f442, %f380, %f370, %f362;
	fma.rn.f32 	%f443, %f380, %f371, %f363;
	fma.rn.f32 	%f444, %f380, %f372, %f364;
	ld.shared.v4.f32 	{%f445, %f446, %f447, %f448}, [%r41+1536];
	ld.shared.v4.f32 	{%f449, %f450, %f451, %f452}, [%r41+1664];
	ld.shared.v4.f32 	{%f453, %f454, %f455, %f456}, [%r49+1584];
	ld.shared.v4.f32 	{%f457, %f458, %f459, %f460}, [%r49+1648];
	fma.rn.f32 	%f461, %f453, %f445, %f381;
	fma.rn.f32 	%f462, %f453, %f446, %f382;
	fma.rn.f32 	%f463, %f453, %f447, %f383;
	fma.rn.f32 	%f464, %f453, %f448, %f384;
	fma.rn.f32 	%f465, %f454, %f445, %f385;
	fma.rn.f32 	%f466, %f454, %f446, %f386;
	fma.rn.f32 	%f467, %f454, %f447, %f387;
	fma.rn.f32 	%f468, %f454, %f448, %f388;
	fma.rn.f32 	%f469, %f455, %f445, %f389;
	fma.rn.f32 	%f470, %f455, %f446, %f390;
	fma.rn.f32 	%f471, %f455, %f447, %f391;
	fma.rn.f32 	%f472, %f455, %f448, %f392;
	fma.rn.f32 	%f473, %f456, %f445, %f393;
	fma.rn.f32 	%f474, %f456, %f446, %f394;
	fma.rn.f32 	%f475, %f456, %f447, %f395;
	fma.rn.f32 	%f476, %f456, %f448, %f396;
	fma.rn.f32 	%f477, %f453, %f449, %f397;
	fma.rn.f32 	%f478, %f453, %f450, %f398;
	fma.rn.f32 	%f479, %f453, %f451, %f399;
	fma.rn.f32 	%f480, %f453, %f452, %f400;
	fma.rn.f32 	%f481, %f454, %f449, %f401;
	fma.rn.f32 	%f482, %f454, %f450, %f402;
	fma.rn.f32 	%f483, %f454, %f451, %f403;
	fma.rn.f32 	%f484, %f454, %f452, %f404;
	fma.rn.f32 	%f485, %f455, %f449, %f405;
	fma.rn.f32 	%f486, %f455, %f450, %f406;
	fma.rn.f32 	%f487, %f455, %f451, %f407;
	fma.rn.f32 	%f488, %f455, %f452, %f408;
	fma.rn.f32 	%f489, %f456, %f449, %f409;
	fma.rn.f32 	%f490, %f456, %f450, %f410;
	fma.rn.f32 	%f491, %f456, %f451, %f411;
	fma.rn.f32 	%f492, %f456, %f452, %f412;
	fma.rn.f32 	%f493, %f457, %f445, %f413;
	fma.rn.f32 	%f494, %f457, %f446, %f414;
	fma.rn.f32 	%f495, %f457, %f447, %f415;
	fma.rn.f32 	%f496, %f457, %f448, %f416;
	fma.rn.f32 	%f497, %f458, %f445, %f417;
	fma.rn.f32 	%f498, %f458, %f446, %f418;
	fma.rn.f32 	%f499, %f458, %f447, %f419;
	fma.rn.f32 	%f500, %f458, %f448, %f420;
	fma.rn.f32 	%f501, %f459, %f445, %f421;
	fma.rn.f32 	%f502, %f459, %f446, %f422;
	fma.rn.f32 	%f503, %f459, %f447, %f423;
	fma.rn.f32 	%f504, %f459, %f448, %f424;
	fma.rn.f32 	%f505, %f460, %f445, %f425;
	fma.rn.f32 	%f506, %f460, %f446, %f426;
	fma.rn.f32 	%f507, %f460, %f447, %f427;
	fma.rn.f32 	%f508, %f460, %f448, %f428;
	fma.rn.f32 	%f509, %f457, %f449, %f429;
	fma.rn.f32 	%f510, %f457, %f450, %f430;
	fma.rn.f32 	%f511, %f457, %f451, %f431;
	fma.rn.f32 	%f512, %f457, %f452, %f432;
	fma.rn.f32 	%f513, %f458, %f449, %f433;
	fma.rn.f32 	%f514, %f458, %f450, %f434;
	fma.rn.f32 	%f515, %f458, %f451, %f435;
	fma.rn.f32 	%f516, %f458, %f452, %f436;
	fma.rn.f32 	%f517, %f459, %f449, %f437;
	fma.rn.f32 	%f518, %f459, %f450, %f438;
	fma.rn.f32 	%f519, %f459, %f451, %f439;
	fma.rn.f32 	%f520, %f459, %f452, %f440;
	fma.rn.f32 	%f521, %f460, %f449, %f441;
	fma.rn.f32 	%f522, %f460, %f450, %f442;
	fma.rn.f32 	%f523, %f460, %f451, %f443;
	fma.rn.f32 	%f524, %f460, %f452, %f444;
	ld.shared.v4.f32 	{%f525, %f526, %f527, %f528}, [%r41+2048];
	ld.shared.v4.f32 	{%f529, %f530, %f531, %f532}, [%r41+2176];
	ld.shared.v4.f32 	{%f533, %f534, %f535, %f536}, [%r49+2112];
	ld.shared.v4.f32 	{%f537, %f538, %f539, %f540}, [%r49+2176];
	fma.rn.f32 	%f541, %f533, %f525, %f461;
	fma.rn.f32 	%f542, %f533, %f526, %f462;
	fma.rn.f32 	%f543, %f533, %f527, %f463;
	fma.rn.f32 	%f544, %f533, %f528, %f464;
	fma.rn.f32 	%f545, %f534, %f525, %f465;
	fma.rn.f32 	%f546, %f534, %f526, %f466;
	fma.rn.f32 	%f547, %f534, %f527, %f467;
	fma.rn.f32 	%f548, %f534, %f528, %f468;
	fma.rn.f32 	%f549, %f535, %f525, %f469;
	fma.rn.f32 	%f550, %f535, %f526, %f470;
	fma.rn.f32 	%f551, %f535, %f527, %f471;
	fma.rn.f32 	%f552, %f535, %f528, %f472;
	fma.rn.f32 	%f553, %f536, %f525, %f473;
	fma.rn.f32 	%f554, %f536, %f526, %f474;
	fma.rn.f32 	%f555, %f536, %f527, %f475;
	fma.rn.f32 	%f556, %f536, %f528, %f476;
	fma.rn.f32 	%f557, %f533, %f529, %f477;
	fma.rn.f32 	%f558, %f533, %f530, %f478;
	fma.rn.f32 	%f559, %f533, %f531, %f479;
	fma.rn.f32 	%f560, %f533, %f532, %f480;
	fma.rn.f32 	%f561, %f534, %f529, %f481;
	fma.rn.f32 	%f562, %f534, %f530, %f482;
	fma.rn.f32 	%f563, %f534, %f531, %f483;
	fma.rn.f32 	%f564, %f534, %f532, %f484;
	fma.rn.f32 	%f565, %f535, %f529, %f485;
	fma.rn.f32 	%f566, %f535, %f530, %f486;
	fma.rn.f32 	%f567, %f535, %f531, %f487;
	fma.rn.f32 	%f568, %f535, %f532, %f488;
	fma.rn.f32 	%f569, %f536, %f529, %f489;
	fma.rn.f32 	%f570, %f536, %f530, %f490;
	fma.rn.f32 	%f571, %f536, %f531, %f491;
	fma.rn.f32 	%f572, %f536, %f532, %f492;
	fma.rn.f32 	%f573, %f537, %f525, %f493;
	fma.rn.f32 	%f574, %f537, %f526, %f494;
	fma.rn.f32 	%f575, %f537, %f527, %f495;
	fma.rn.f32 	%f576, %f537, %f528, %f496;
	fma.rn.f32 	%f577, %f538, %f525, %f497;
	fma.rn.f32 	%f578, %f538, %f526, %f498;
	fma.rn.f32 	%f579, %f538, %f527, %f499;
	fma.rn.f32 	%f580, %f538, %f528, %f500;
	fma.rn.f32 	%f581, %f539, %f525, %f501;
	fma.rn.f32 	%f582, %f539, %f526, %f502;
	fma.rn.f32 	%f583, %f539, %f527, %f503;
	fma.rn.f32 	%f584, %f539, %f528, %f504;
	fma.rn.f32 	%f585, %f540, %f525, %f505;
	fma.rn.f32 	%f586, %f540, %f526, %f506;
	fma.rn.f32 	%f587, %f540, %f527, %f507;
	fma.rn.f32 	%f588, %f540, %f528, %f508;
	fma.rn.f32 	%f589, %f537, %f529, %f509;
	fma.rn.f32 	%f590, %f537, %f530, %f510;
	fma.rn.f32 	%f591, %f537, %f531, %f511;
	fma.rn.f32 	%f592, %f537, %f532, %f512;
	fma.rn.f32 	%f593, %f538, %f529, %f513;
	fma.rn.f32 	%f594, %f538, %f530, %f514;
	fma.rn.f32 	%f595, %f538, %f531, %f515;
	fma.rn.f32 	%f596, %f538, %f532, %f516;
	fma.rn.f32 	%f597, %f539, %f529, %f517;
	fma.rn.f32 	%f598, %f539, %f530, %f518;
	fma.rn.f32 	%f599, %f539, %f531, %f519;
	fma.rn.f32 	%f600, %f539, %f532, %f520;
	fma.rn.f32 	%f601, %f540, %f529, %f521;
	fma.rn.f32 	%f602, %f540, %f530, %f522;
	fma.rn.f32 	%f603, %f540, %f531, %f523;
	fma.rn.f32 	%f604, %f540, %f532, %f524;
	ld.shared.v4.f32 	{%f605, %f606, %f607, %f608}, [%r41+2560];
	ld.shared.v4.f32 	{%f609, %f610, %f611, %f612}, [%r41+2688];
	ld.shared.v4.f32 	{%f613, %f614, %f615, %f616}, [%r49+2640];
	ld.shared.v4.f32 	{%f617, %f618, %f619, %f620}, [%r49+2704];
	fma.rn.f32 	%f621, %f613, %f605, %f541;
	fma.rn.f32 	%f622, %f613, %f606, %f542;
	fma.rn.f32 	%f623, %f613, %f607, %f543;
	fma.rn.f32 	%f624, %f613, %f608, %f544;
	fma.rn.f32 	%f625, %f614, %f605, %f545;
	fma.rn.f32 	%f626, %f614, %f606, %f546;
	fma.rn.f32 	%f627, %f614, %f607, %f547;
	fma.rn.f32 	%f628, %f614, %f608, %f548;
	fma.rn.f32 	%f629, %f615, %f605, %f549;
	fma.rn.f32 	%f630, %f615, %f606, %f550;
	fma.rn.f32 	%f631, %f615, %f607, %f551;
	fma.rn.f32 	%f632, %f615, %f608, %f552;
	fma.rn.f32 	%f633, %f616, %f605, %f553;
	fma.rn.f32 	%f634, %f616, %f606, %f554;
	fma.rn.f32 	%f635, %f616, %f607, %f555;
	fma.rn.f32 	%f636, %f616, %f608, %f556;
	fma.rn.f32 	%f637, %f613, %f609, %f557;
	fma.rn.f32 	%f638, %f613, %f610, %f558;
	fma.rn.f32 	%f639, %f613, %f611, %f559;
	fma.rn.f32 	%f640, %f613, %f612, %f560;
	fma.rn.f32 	%f641, %f614, %f609, %f561;
	fma.rn.f32 	%f642, %f614, %f610, %f562;
	fma.rn.f32 	%f643, %f614, %f611, %f563;
	fma.rn.f32 	%f644, %f614, %f612, %f564;
	fma.rn.f32 	%f645, %f615, %f609, %f565;
	fma.rn.f32 	%f646, %f615, %f610, %f566;
	fma.rn.f32 	%f647, %f615, %f611, %f567;
	fma.rn.f32 	%f648, %f615, %f612, %f568;
	fma.rn.f32 	%f649, %f616, %f609, %f569;
	fma.rn.f32 	%f650, %f616, %f610, %f570;
	fma.rn.f32 	%f651, %f616, %f611, %f571;
	fma.rn.f32 	%f652, %f616, %f612, %f572;
	fma.rn.f32 	%f653, %f617, %f605, %f573;
	fma.rn.f32 	%f654, %f617, %f606, %f574;
	fma.rn.f32 	%f655, %f617, %f607, %f575;
	fma.rn.f32 	%f656, %f617, %f608, %f576;
	fma.rn.f32 	%f657, %f618, %f605, %f577;
	fma.rn.f32 	%f658, %f618, %f606, %f578;
	fma.rn.f32 	%f659, %f618, %f607, %f579;
	fma.rn.f32 	%f660, %f618, %f608, %f580;
	fma.rn.f32 	%f661, %f619, %f605, %f581;
	fma.rn.f32 	%f662, %f619, %f606, %f582;
	fma.rn.f32 	%f663, %f619, %f607, %f583;
	fma.rn.f32 	%f664, %f619, %f608, %f584;
	fma.rn.f32 	%f665, %f620, %f605, %f585;
	fma.rn.f32 	%f666, %f620, %f606, %f586;
	fma.rn.f32 	%f667, %f620, %f607, %f587;
	fma.rn.f32 	%f668, %f620, %f608, %f588;
	fma.rn.f32 	%f669, %f617, %f609, %f589;
	fma.rn.f32 	%f670, %f617, %f610, %f590;
	fma.rn.f32 	%f671, %f617, %f611, %f591;
	fma.rn.f32 	%f672, %f617, %f612, %f592;
	fma.rn.f32 	%f673, %f618, %f609, %f593;
	fma.rn.f32 	%f674, %f618, %f610, %f594;
	fma.rn.f32 	%f675, %f618, %f611, %f595;
	fma.rn.f32 	%f676, %f618, %f612, %f596;
	fma.rn.f32 	%f677, %f619, %f609, %f597;
	fma.rn.f32 	%f678, %f619, %f610, %f598;
	fma.rn.f32 	%f679, %f619, %f611, %f599;
	fma.rn.f32 	%f680, %f619, %f612, %f600;
	fma.rn.f32 	%f681, %f620, %f609, %f601;
	fma.rn.f32 	%f682, %f620, %f610, %f602;
	fma.rn.f32 	%f683, %f620, %f611, %f603;
	fma.rn.f32 	%f684, %f620, %f612, %f604;
	ld.shared.v4.f32 	{%f685, %f686, %f687, %f688}, [%r41+3072];
	ld.shared.v4.f32 	{%f689, %f690, %f691, %f692}, [%r41+3200];
	ld.shared.v4.f32 	{%f693, %f694, %f695, %f696}, [%r49+3168];
	ld.shared.v4.f32 	{%f697, %f698, %f699, %f700}, [%r49+3232];
	fma.rn.f32 	%f701, %f693, %f685, %f621;
	fma.rn.f32 	%f702, %f693, %f686, %f622;
	fma.rn.f32 	%f703, %f693, %f687, %f623;
	fma.rn.f32 	%f704, %f693, %f688, %f624;
	fma.rn.f32 	%f705, %f694, %f685, %f625;
	fma.rn.f32 	%f706, %f694, %f686, %f626;
	fma.rn.f32 	%f707, %f694, %f687, %f627;
	fma.rn.f32 	%f708, %f694, %f688, %f628;
	fma.rn.f32 	%f709, %f695, %f685, %f629;
	fma.rn.f32 	%f710, %f695, %f686, %f630;
	fma.rn.f32 	%f711, %f695, %f687, %f631;
	fma.rn.f32 	%f712, %f695, %f688, %f632;
	fma.rn.f32 	%f713, %f696, %f685, %f633;
	fma.rn.f32 	%f714, %f696, %f686, %f634;
	fma.rn.f32 	%f715, %f696, %f687, %f635;
	fma.rn.f32 	%f716, %f696, %f688, %f636;
	fma.rn.f32 	%f717, %f693, %f689, %f637;
	fma.rn.f32 	%f718, %f693, %f690, %f638;
	fma.rn.f32 	%f719, %f693, %f691, %f639;
	fma.rn.f32 	%f720, %f693, %f692, %f640;
	fma.rn.f32 	%f721, %f694, %f689, %f641;
	fma.rn.f32 	%f722, %f694, %f690, %f642;
	fma.rn.f32 	%f723, %f694, %f691, %f643;
	fma.rn.f32 	%f724, %f694, %f692, %f644;
	fma.rn.f32 	%f725, %f695, %f689, %f645;
	fma.rn.f32 	%f726, %f695, %f690, %f646;
	fma.rn.f32 	%f727, %f695, %f691, %f647;
	fma.rn.f32 	%f728, %f695, %f692, %f648;
	fma.rn.f32 	%f729, %f696, %f689, %f649;
	fma.rn.f32 	%f730, %f696, %f690, %f650;
	fma.rn.f32 	%f731, %f696, %f691, %f651;
	fma.rn.f32 	%f732, %f696, %f692, %f652;
	fma.rn.f32 	%f733, %f697, %f685, %f653;
	fma.rn.f32 	%f734, %f697, %f686, %f654;
	fma.rn.f32 	%f735, %f697, %f687, %f655;
	fma.rn.f32 	%f736, %f697, %f688, %f656;
	fma.rn.f32 	%f737, %f698, %f685, %f657;
	fma.rn.f32 	%f738, %f698, %f686, %f658;
	fma.rn.f32 	%f739, %f698, %f687, %f659;
	fma.rn.f32 	%f740, %f698, %f688, %f660;
	fma.rn.f32 	%f741, %f699, %f685, %f661;
	fma.rn.f32 	%f742, %f699, %f686, %f662;
	fma.rn.f32 	%f743, %f699, %f687, %f663;
	fma.rn.f32 	%f744, %f699, %f688, %f664;
	fma.rn.f32 	%f745, %f700, %f685, %f665;
	fma.rn.f32 	%f746, %f700, %f686, %f666;
	fma.rn.f32 	%f747, %f700, %f687, %f667;
	fma.rn.f32 	%f748, %f700, %f688, %f668;
	fma.rn.f32 	%f749, %f697, %f689, %f669;
	fma.rn.f32 	%f750, %f697, %f690, %f670;
	fma.rn.f32 	%f751, %f697, %f691, %f671;
	fma.rn.f32 	%f752, %f697, %f692, %f672;
	fma.rn.f32 	%f753, %f698, %f689, %f673;
	fma.rn.f32 	%f754, %f698, %f690, %f674;
	fma.rn.f32 	%f755, %f698, %f691, %f675;
	fma.rn.f32 	%f756, %f698, %f692, %f676;
	fma.rn.f32 	%f757, %f699, %f689, %f677;
	fma.rn.f32 	%f758, %f699, %f690, %f678;
	fma.rn.f32 	%f759, %f699, %f691, %f679;
	fma.rn.f32 	%f760, %f699, %f692, %f680;
	fma.rn.f32 	%f761, %f700, %f689, %f681;
	fma.rn.f32 	%f762, %f700, %f690, %f682;
	fma.rn.f32 	%f763, %f700, %f691, %f683;
	fma.rn.f32 	%f764, %f700, %f692, %f684;
	ld.shared.v4.f32 	{%f765, %f766, %f767, %f768}, [%r41+3584];
	ld.shared.v4.f32 	{%f769, %f770, %f771, %f772}, [%r41+3712];
	ld.shared.v4.f32 	{%f773, %f774, %f775, %f776}, [%r49+3696];
	ld.shared.v4.f32 	{%f777, %f778, %f779, %f780}, [%r49+3760];
	fma.rn.f32 	%f1090, %f773, %f765, %f701;
	fma.rn.f32 	%f1089, %f773, %f766, %f702;
	fma.rn.f32 	%f1088, %f773, %f767, %f703;
	fma.rn.f32 	%f1087, %f773, %f768, %f704;
	fma.rn.f32 	%f1082, %f774, %f765, %f705;
	fma.rn.f32 	%f1081, %f774, %f766, %f706;
	fma.rn.f32 	%f1080, %f774, %f767, %f707;
	fma.rn.f32 	%f1079, %f774, %f768, %f708;
	fma.rn.f32 	%f1074, %f775, %f765, %f709;
	fma.rn.f32 	%f1073, %f775, %f766, %f710;
	fma.rn.f32 	%f1072, %f775, %f767, %f711;
	fma.rn.f32 	%f1071, %f775, %f768, %f712;
	fma.rn.f32 	%f1066, %f776, %f765, %f713;
	fma.rn.f32 	%f1065, %f776, %f766, %f714;
	fma.rn.f32 	%f1064, %f776, %f767, %f715;
	fma.rn.f32 	%f1063, %f776, %f768, %f716;
	fma.rn.f32 	%f1086, %f773, %f769, %f717;
	fma.rn.f32 	%f1085, %f773, %f770, %f718;
	fma.rn.f32 	%f1084, %f773, %f771, %f719;
	fma.rn.f32 	%f1083, %f773, %f772, %f720;
	fma.rn.f32 	%f1078, %f774, %f769, %f721;
	fma.rn.f32 	%f1077, %f774, %f770, %f722;
	fma.rn.f32 	%f1076, %f774, %f771, %f723;
	fma.rn.f32 	%f1075, %f774, %f772, %f724;
	fma.rn.f32 	%f1070, %f775, %f769, %f725;
	fma.rn.f32 	%f1069, %f775, %f770, %f726;
	fma.rn.f32 	%f1068, %f775, %f771, %f727;
	fma.rn.f32 	%f1067, %f775, %f772, %f728;
	fma.rn.f32 	%f1062, %f776, %f769, %f729;
	fma.rn.f32 	%f1061, %f776, %f770, %f730;
	fma.rn.f32 	%f1060, %f776, %f771, %f731;
	fma.rn.f32 	%f1059, %f776, %f772, %f732;
	fma.rn.f32 	%f1058, %f777, %f765, %f733;
	fma.rn.f32 	%f1057, %f777, %f766, %f734;
	fma.rn.f32 	%f1056, %f777, %f767, %f735;
	fma.rn.f32 	%f1055, %f777, %f768, %f736;
	fma.rn.f32 	%f1050, %f778, %f765, %f737;
	fma.rn.f32 	%f1049, %f778, %f766, %f738;
	fma.rn.f32 	%f1048, %f778, %f767, %f739;
	fma.rn.f32 	%f1047, %f778, %f768, %f740;
	fma.rn.f32 	%f1042, %f779, %f765, %f741;
	fma.rn.f32 	%f1041, %f779, %f766, %f742;
	fma.rn.f32 	%f1040, %f779, %f767, %f743;
	fma.rn.f32 	%f1039, %f779, %f768, %f744;
	fma.rn.f32 	%f1095, %f780, %f765, %f745;
	fma.rn.f32 	%f1096, %f780, %f766, %f746;
	fma.rn.f32 	%f1097, %f780, %f767, %f747;
	fma.rn.f32 	%f1098, %f780, %f768, %f748;
	fma.rn.f32 	%f1054, %f777, %f769, %f749;
	fma.rn.f32 	%f1053, %f777, %f770, %f750;
	fma.rn.f32 	%f1052, %f777, %f771, %f751;
	fma.rn.f32 	%f1051, %f777, %f772, %f752;
	fma.rn.f32 	%f1046, %f778, %f769, %f753;
	fma.rn.f32 	%f1045, %f778, %f770, %f754;
	fma.rn.f32 	%f1044, %f778, %f771, %f755;
	fma.rn.f32 	%f1043, %f778, %f772, %f756;
	fma.rn.f32 	%f1091, %f779, %f769, %f757;
	fma.rn.f32 	%f1092, %f779, %f770, %f758;
	fma.rn.f32 	%f1093, %f779, %f771, %f759;
	fma.rn.f32 	%f1094, %f779, %f772, %f760;
	fma.rn.f32 	%f1099, %f780, %f769, %f761;
	fma.rn.f32 	%f1100, %f780, %f770, %f762;
	fma.rn.f32 	%f1101, %f780, %f771, %f763;
	fma.rn.f32 	%f1102, %f780, %f772, %f764;
	bar.sync 	0;
	add.s32 	%r78, %r78, 8;
	add.s64 	%rd46, %rd46, 32;
	shl.b32 	%r50, %r73, 3;
	add.s32 	%r77, %r77, %r50;
	setp.lt.s32 	%p2, %r78, %r76;
	@%p2 bra 	$L__BB0_2;
$L__BB0_3:
	ld.param.f32 	%f974, [_Z9matrixMulPKfS0_Pfiiiff_param_7];
	ld.param.f32 	%f973, [_Z9matrixMulPKfS0_Pfiiiff_param_6];
	ld.param.u32 	%r74, [_Z9matrixMulPKfS0_Pfiiiff_param_4];
	ld.param.u64 	%rd45, [_Z9matrixMulPKfS0_Pfiiiff_param_2];
	cvt.s64.s32 	%rd25, %r74;
	mov.u32 	%r51, %tid.y;
	mov.u32 	%r52, %ntid.x;
	mov.u32 	%r53, %tid.x;
	mad.lo.s32 	%r54, %r51, %r52, %r53;
	shl.b32 	%r55, %r54, 1;
	and.b32  	%r56, %r55, 92;
	cvt.u64.u32 	%rd26, %r56;
	mov.u32 	%r57, %ctaid.x;
	mul.lo.s32 	%r58, %r57, %r52;
	mul.wide.u32 	%rd27, %r58, 8;
	add.s64 	%rd28, %rd27, %rd26;
	mov.u32 	%r59, %ntid.y;
	mov.u32 	%r60, %ctaid.y;
	mul.lo.s32 	%r61, %r59, %r60;
	shl.b32 	%r62, %r61, 3;
	shr.u32 	%r63, %r54, 3;
	and.b32  	%r64, %r63, 2;
	and.b32  	%r65, %r54, 1;
	or.b32  	%r66, %r64, %r65;
	and.b32  	%r67, %r63, 524280;
	or.b32  	%r68, %r66, %r67;
	shl.b32 	%r69, %r68, 2;
	add.s32 	%r70, %r69, %r62;
	cvt.u64.u32 	%rd29, %r70;
	mad.lo.s64 	%rd30, %rd29, %rd25, %rd28;
	cvta.to.global.u64 	%rd31, %rd45;
	shl.b64 	%rd32, %rd30, 2;
	add.s64 	%rd33, %rd31, %rd32;
	ld.global.v4.f32 	{%f781, %f782, %f783, %f784}, [%rd33];
	mul.f32 	%f785, %f973, %f1090;
	fma.rn.f32 	%f786, %f974, %f781, %f785;
	mul.f32 	%f787, %f973, %f1089;
	fma.rn.f32 	%f788, %f974, %f782, %f787;
	mul.f32 	%f789, %f973, %f1088;
	fma.rn.f32 	%f790, %f974, %f783, %f789;
	mul.f32 	%f791, %f973, %f1087;
	fma.rn.f32 	%f792, %f974, %f784, %f791;
	st.global.v4.f32 	[%rd33], {%f786, %f788, %f790, %f792};
	ld.global.v4.f32 	{%f793, %f794, %f795, %f796}, [%rd33+128];
	mul.f32 	%f797, %f973, %f1086;
	fma.rn.f32 	%f798, %f974, %f793, %f797;
	mul.f32 	%f799, %f973, %f1085;
	fma.rn.f32 	%f800, %f974, %f794, %f799;
	mul.f32 	%f801, %f973, %f1084;
	fma.rn.f32 	%f802, %f974, %f795, %f801;
	mul.f32 	%f803, %f973, %f1083;
	fma.rn.f32 	%f804, %f974, %f796, %f803;
	st.global.v4.f32 	[%rd33+128], {%f798, %f800, %f802, %f804};
	shl.b32 	%r71, %r74, 4;
	mul.wide.s32 	%rd34, %r71, 4;
	add.s64 	%rd35, %rd33, %rd34;
	ld.global.v4.f32 	{%f805, %f806, %f807, %f808}, [%rd35];
	mul.f32 	%f809, %f973, %f1058;
	fma.rn.f32 	%f810, %f974, %f805, %f809;
	mul.f32 	%f811, %f973, %f1057;
	fma.rn.f32 	%f812, %f974, %f806, %f811;
	mul.f32 	%f813, %f973, %f1056;
	fma.rn.f32 	%f814, %f974, %f807, %f813;
	mul.f32 	%f815, %f973, %f1055;
	fma.rn.f32 	%f816, %f974, %f808, %f815;
	st.global.v4.f32 	[%rd35], {%f810, %f812, %f814, %f816};
	ld.global.v4.f32 	{%f817, %f818, %f819, %f820}, [%rd35+128];
	mul.f32 	%f821, %f973, %f1054;
	fma.rn.f32 	%f822, %f974, %f817, %f821;
	mul.f32 	%f823, %f973, %f1053;
	fma.rn.f32 	%f824, %f974, %f818, %f823;
	mul.f32 	%f825, %f973, %f1052;
	fma.rn.f32 	%f826, %f974, %f819, %f825;
	mul.f32 	%f827, %f973, %f1051;
	fma.rn.f32 	%f828, %f974, %f820, %f827;
	st.global.v4.f32 	[%rd35+128], {%f822, %f824, %f826, %f828};
	mul.wide.s32 	%rd36, %r74, -60;
	add.s64 	%rd37, %rd35, %rd36;
	ld.global.v4.f32 	{%f829, %f830, %f831, %f832}, [%rd37];
	mul.f32 	%f833, %f973, %f1082;
	fma.rn.f32 	%f834, %f974, %f829, %f833;
	mul.f32 	%f835, %f973, %f1081;
	fma.rn.f32 	%f836, %f974, %f830, %f835;
	mul.f32 	%f837, %f973, %f1080;
	fma.rn.f32 	%f838, %f974, %f831, %f837;
	mul.f32 	%f839, %f973, %f1079;
	fma.rn.f32 	%f840, %f974, %f832, %f839;
	st.global.v4.f32 	[%rd37], {%f834, %f836, %f838, %f840};
	ld.global.v4.f32 	{%f841, %f842, %f843, %f844}, [%rd37+128];
	mul.f32 	%f845, %f973, %f1078;
	fma.rn.f32 	%f846, %f974, %f841, %f845;
	mul.f32 	%f847, %f973, %f1077;
	fma.rn.f32 	%f848, %f974, %f842, %f847;
	mul.f32 	%f849, %f973, %f1076;
	fma.rn.f32 	%f850, %f974, %f843, %f849;
	mul.f32 	%f851, %f973, %f1075;
	fma.rn.f32 	%f852, %f974, %f844, %f851;
	st.global.v4.f32 	[%rd37+128], {%f846, %f848, %f850, %f852};
	mul.wide.s32 	%rd38, %r74, 64;
	add.s64 	%rd39, %rd37, %rd38;
	ld.global.v4.f32 	{%f853, %f854, %f855, %f856}, [%rd39];
	mul.f32 	%f857, %f973, %f1050;
	fma.rn.f32 	%f858, %f974, %f853, %f857;
	mul.f32 	%f859, %f973, %f1049;
	fma.rn.f32 	%f860, %f974, %f854, %f859;
	mul.f32 	%f861, %f973, %f1048;
	fma.rn.f32 	%f862, %f974, %f855, %f861;
	mul.f32 	%f863, %f973, %f1047;
	fma.rn.f32 	%f864, %f974, %f856, %f863;
	st.global.v4.f32 	[%rd39], {%f858, %f860, %f862, %f864};
	ld.global.v4.f32 	{%f865, %f866, %f867, %f868}, [%rd39+128];
	mul.f32 	%f869, %f973, %f1046;
	fma.rn.f32 	%f870, %f974, %f865, %f869;
	mul.f32 	%f871, %f973, %f1045;
	fma.rn.f32 	%f872, %f974, %f866, %f871;
	mul.f32 	%f873, %f973, %f1044;
	fma.rn.f32 	%f874, %f974, %f867, %f873;
	mul.f32 	%f875, %f973, %f1043;
	fma.rn.f32 	%f876, %f974, %f868, %f875;
	st.global.v4.f32 	[%rd39+128], {%f870, %f872, %f874, %f876};
	add.s64 	%rd40, %rd39, %rd36;
	ld.global.v4.f32 	{%f877, %f878, %f879, %f880}, [%rd40];
	mul.f32 	%f881, %f973, %f1074;
	fma.rn.f32 	%f882, %f974, %f877, %f881;
	mul.f32 	%f883, %f973, %f1073;
	fma.rn.f32 	%f884, %f974, %f878, %f883;
	mul.f32 	%f885, %f973, %f1072;
	fma.rn.f32 	%f886, %f974, %f879, %f885;
	mul.f32 	%f887, %f973, %f1071;
	fma.rn.f32 	%f888, %f974, %f880, %f887;
	st.global.v4.f32 	[%rd40], {%f882, %f884, %f886, %f888};
	ld.global.v4.f32 	{%f889, %f890, %f891, %f892}, [%rd40+128];
	mul.f32 	%f893, %f973, %f1070;
	fma.rn.f32 	%f894, %f974, %f889, %f893;
	mul.f32 	%f895, %f973, %f1069;
	fma.rn.f32 	%f896, %f974, %f890, %f895;
	mul.f32 	%f897, %f973, %f1068;
	fma.rn.f32 	%f898, %f974, %f891, %f897;
	mul.f32 	%f899, %f973, %f1067;
	fma.rn.f32 	%f900, %f974, %f892, %f899;
	st.global.v4.f32 	[%rd40+128], {%f894, %f896, %f898, %f900};
	add.s64 	%rd41, %rd40, %rd38;
	ld.global.v4.f32 	{%f901, %f902, %f903, %f904}, [%rd41];
	mul.f32 	%f905, %f973, %f1042;
	fma.rn.f32 	%f906, %f974, %f901, %f905;
	mul.f32 	%f907, %f973, %f1041;
	fma.rn.f32 	%f908, %f974, %f902, %f907;
	mul.f32 	%f909, %f973, %f1040;
	fma.rn.f32 	%f910, %f974, %f903, %f909;
	mul.f32 	%f911, %f973, %f1039;
	fma.rn.f32 	%f912, %f974, %f904, %f911;
	st.global.v4.f32 	[%rd41], {%f906, %f908, %f910, %f912};
	ld.global.v4.f32 	{%f913, %f914, %f915, %f916}, [%rd41+128];
	mul.f32 	%f917, %f973, %f1091;
	fma.rn.f32 	%f918, %f974, %f913, %f917;
	mul.f32 	%f919, %f973, %f1092;
	fma.rn.f32 	%f920, %f974, %f914, %f919;
	mul.f32 	%f921, %f973, %f1093;
	fma.rn.f32 	%f922, %f974, %f915, %f921;
	mul.f32 	%f923, %f973, %f1094;
	fma.rn.f32 	%f924, %f974, %f916, %f923;
	st.global.v4.f32 	[%rd41+128], {%f918, %f920, %f922, %f924};
	add.s64 	%rd42, %rd41, %rd36;
	ld.global.v4.f32 	{%f925, %f926, %f927, %f928}, [%rd42];
	mul.f32 	%f929, %f973, %f1066;
	fma.rn.f32 	%f930, %f974, %f925, %f929;
	mul.f32 	%f931, %f973, %f1065;
	fma.rn.f32 	%f932, %f974, %f926, %f931;
	mul.f32 	%f933, %f973, %f1064;
	fma.rn.f32 	%f934, %f974, %f927, %f933;
	mul.f32 	%f935, %f973, %f1063;
	fma.rn.f32 	%f936, %f974, %f928, %f935;
	st.global.v4.f32 	[%rd42], {%f930, %f932, %f934, %f936};
	ld.global.v4.f32 	{%f937, %f938, %f939, %f940}, [%rd42+128];
	mul.f32 	%f941, %f973, %f1062;
	fma.rn.f32 	%f942, %f974, %f937, %f941;
	mul.f32 	%f943, %f973, %f1061;
	fma.rn.f32 	%f944, %f974, %f938, %f943;
	mul.f32 	%f945, %f973, %f1060;
	fma.rn.f32 	%f946, %f974, %f939, %f945;
	mul.f32 	%f947, %f973, %f1059;
	fma.rn.f32 	%f948, %f974, %f940, %f947;
	st.global.v4.f32 	[%rd42+128], {%f942, %f944, %f946, %f948};
	add.s64 	%rd43, %rd42, %rd38;
	ld.global.v4.f32 	{%f949, %f950, %f951, %f952}, [%rd43];
	mul.f32 	%f953, %f973, %f1095;
	fma.rn.f32 	%f954, %f974, %f949, %f953;
	mul.f32 	%f955, %f973, %f1096;
	fma.rn.f32 	%f956, %f974, %f950, %f955;
	mul.f32 	%f957, %f973, %f1097;
	fma.rn.f32 	%f958, %f974, %f951, %f957;
	mul.f32 	%f959, %f973, %f1098;
	fma.rn.f32 	%f960, %f974, %f952, %f959;
	st.global.v4.f32 	[%rd43], {%f954, %f956, %f958, %f960};
	ld.global.v4.f32 	{%f961, %f962, %f963, %f964}, [%rd43+128];
	mul.f32 	%f965, %f973, %f1099;
	fma.rn.f32 	%f966, %f974, %f961, %f965;
	mul.f32 	%f967, %f973, %f1100;
	fma.rn.f32 	%f968, %f974, %f962, %f967;
	mul.f32 	%f969, %f973, %f1101;
	fma.rn.f32 	%f970, %f974, %f963, %f969;
	mul.f32 	%f971, %f973, %f1102;
	fma.rn.f32 	%f972, %f974, %f964, %f971;
	st.global.v4.f32 	[%rd43+128], {%f966, %f968, %f970, %f972};
	ret;

}


// ===== COMPILED SASS (sm_100) =====

	.target	sm_100

	.elftype	@"ET_EXEC"


//--------------------- .note.nv.tkinfo           --------------------------
	.section	.note.nv.tkinfo,"",@"SHT_NOTE"
	.sectionflags	@"SHF_NOTE_NV_TKINFO"
	.tkinfo
        /*0018*/ 	.word	0x00000002
        /*0030*/ 	.string	""
        /*0030*/ 	.string	"ptxas"
        /*0030*/ 	.string	"Cuda compilation tools, release 13.0, V13.0.88"
        /*0030*/ 	.string	"Build cuda_13.0.r13.0/compiler.36424714_0"
        /*0030*/ 	.string	"-arch sm_100 -m 64 "



//--------------------- .note.nv.cuinfo           --------------------------
	.section	.note.nv.cuinfo,"",@"SHT_NOTE"
	.sectionflags	@"SHF_NOTE_NV_CUINFO"
        /*0018*/ 	.short	0x0002
        /*001a*/ 	.short	0x0064
        /*001c*/ 	.short	0x0082
	.zero		2


//--------------------- .nv.info                  --------------------------
	.section	.nv.info,"",@"SHT_CUDA_INFO"
	.align	4


	//----- nvinfo : EIATTR_REGCOUNT
	.align		4
        /*0000*/ 	.byte	0x04, 0x2f
        /*0002*/ 	.short	(.L_1 - .L_0)
	.align		4
.L_0:
        /*0004*/ 	.word	index@(_Z9matrixMulPKfS0_Pfiiiff)
        /*0008*/ 	.word	0x0000006b


	//----- nvinfo : EIATTR_FRAME_SIZE
	.align		4
.L_1:
        /*000c*/ 	.byte	0x04, 0x11
        /*000e*/ 	.short	(.L_3 - .L_2)
	.align		4
.L_2:
        /*0010*/ 	.word	index@(_Z9matrixMulPKfS0_Pfiiiff)
        /*0014*/ 	.word	0x00000000


	//----- nvinfo : EIATTR_MIN_STACK_SIZE
	.align		4
.L_3:
        /*0018*/ 	.byte	0x04, 0x12
        /*001a*/ 	.short	(.L_5 - .L_4)
	.align		4
.L_4:
        /*001c*/ 	.word	index@(_Z9matrixMulPKfS0_Pfiiiff)
        /*0020*/ 	.word	0x00000000
.L_5:


//--------------------- .nv.compat                --------------------------
	.section	.nv.compat,"",@"SHT_CUDA_COMPAT_INFO"
	.align	4
        /*0000*/ 	.byte	0x02, 0x09, 0x00, 0x00, 0x02, 0x02, 0x01, 0x00, 0x02, 0x05, 0x05, 0x00, 0x03, 0x07, 0x01, 0x01
        /*0010*/ 	.byte	0x02, 0x03, 0x00, 0x00, 0x02, 0x06, 0x01, 0x00, 0x04, 0x0b, 0x08, 0x00, 0x09, 0x00, 0x00, 0x00
        /*0020*/ 	.byte	0x00, 0x00, 0x00, 0x00


//--------------------- .nv.info._Z9matrixMulPKfS0_Pfiiiff --------------------------
	.section	.nv.info._Z9matrixMulPKfS0_Pfiiiff,"",@"SHT_CUDA_INFO"
	.sectionflags	@""
	.align	4


	//----- nvinfo : EIATTR_CUDA_API_VERSION
	.align		4
        /*0000*/ 	.byte	0x04, 0x37
        /*0002*/ 	.short	(.L_7 - .L_6)
.L_6:
        /*0004*/ 	.word	0x00000082


	//----- nvinfo : EIATTR_KPARAM_INFO
	.align		4
.L_7:
        /*0008*/ 	.byte	0x04, 0x17
        /*000a*/ 	.short	(.L_9 - .L_8)
.L_8:
        /*000c*/ 	.word	0x00000000
        /*0010*/ 	.short	0x0007
        /*0012*/ 	.short	0x0028
        /*0014*/ 	.byte	0x00, 0xf0, 0x11, 0x00


	//----- nvinfo : EIATTR_KPARAM_INFO
	.align		4
.L_9:
        /*0018*/ 	.byte	0x04, 0x17
        /*001a*/ 	.short	(.L_11 - .L_10)
.L_10:
        /*001c*/ 	.word	0x00000000
        /*0020*/ 	.short	0x0006
        /*0022*/ 	.short	0x0024
        /*0024*/ 	.byte	0x00, 0xf0, 0x11, 0x00


	//----- nvinfo : EIATTR_KPARAM_INFO
	.align		4
.L_11:
        /*0028*/ 	.byte	0x04, 0x17
        /*002a*/ 	.short	(.L_13 - .L_12)
.L_12:
        /*002c*/ 	.word	0x00000000
        /*0030*/ 	.short	0x0005
        /*0032*/ 	.short	0x0020
        /*0034*/ 	.byte	0x00, 0xf0, 0x11, 0x00


	//----- nvinfo : EIATTR_KPARAM_INFO
	.align		4
.L_13:
        /*0038*/ 	.byte	0x04, 0x17
        /*003a*/ 	.short	(.L_15 - .L_14)
.L_14:
        /*003c*/ 	.word	0x00000000
        /*0040*/ 	.short	0x0004
        /*0042*/ 	.short	0x001c
        /*0044*/ 	.byte	0x00, 0xf0, 0x11, 0x00


	//----- nvinfo : EIATTR_KPARAM_INFO
	.align		4
.L_15:
        /*0048*/ 	.byte	0x04, 0x17
        /*004a*/ 	.short	(.L_17 - .L_16)
.L_16:
        /*004c*/ 	.word	0x00000000
        /*0050*/ 	.short	0x0003
        /*0052*/ 	.short	0x0018
        /*0054*/ 	.byte	0x00, 0xf0, 0x11, 0x00


	//----- nvinfo : EIATTR_KPARAM_INFO
	.align		4
.L_17:
        /*0058*/ 	.byte	0x04, 0x17
        /*005a*/ 	.short	(.L_19 - .L_18)
.L_18:
        /*005c*/ 	.word	0x00000000
        /*0060*/ 	.short	0x0002
        /*0062*/ 	.short	0x0010
        /*0064*/ 	.byte	0x00, 0xf5, 0x21, 0x00


	//----- nvinfo : EIATTR_KPARAM_INFO
	.align		4
.L_19:
        /*0068*/ 	.byte	0x04, 0x17
        /*006a*/ 	.short	(.L_21 - .L_20)
.L_20:
        /*006c*/ 	.word	0x00000000
        /*0070*/ 	.short	0x0001
        /*0072*/ 	.short	0x0008
        /*0074*/ 	.byte	0x00, 0xf5, 0x21, 0x00


	//----- nvinfo : EIATTR_KPARAM_INFO
	.align		4
.L_21:
        /*0078*/ 	.byte	0x04, 0x17
        /*007a*/ 	.short	(.L_23 - .L_22)
.L_22:
        /*007c*/ 	.word	0x00000000
        /*0080*/ 	.short	0x0000
        /*0082*/ 	.short	0x0000
        /*0084*/ 	.byte	0x00, 0xf5, 0x21, 0x00


	//----- nvinfo : EIATTR_SPARSE_MMA_MASK
	.align		4
.L_23:
        /*0088*/ 	.byte	0x03, 0x50
        /*008a*/ 	.short	0x0000


	//----- nvinfo : EIATTR_MAXREG_COUNT
	.align		4
        /*008c*/ 	.byte	0x03, 0x1b
        /*008e*/ 	.short	0x00ff


	//----- nvinfo : EIATTR_NUM_BARRIERS
	.align		4
        /*0090*/ 	.byte	0x02, 0x4c
        /*0092*/ 	.byte	0x01
	.zero		1


	//----- nvinfo : EIATTR_MERCURY_ISA_VERSION
	.align		4
        /*0094*/ 	.byte	0x03, 0x5f
        /*0096*/ 	.short	0x0101


	//----- nvinfo : EIATTR_VRC_CTA_INIT_COUNT
	.align		4
        /*0098*/ 	.byte	0x02, 0x4a
	.zero		1
	.zero		1


	//----- nvinfo : EIATTR_EXIT_INSTR_OFFSETS
	.align		4
        /*009c*/ 	.byte	0x04, 0x1c
        /*009e*/ 	.short	(.L_25 - .L_24)


	//   ....[0]....
.L_24:
        /*00a0*/ 	.word	0x00003530


	//----- nvinfo : EIATTR_CBANK_PARAM_SIZE
	.align		4
.L_25:
        /*00a4*/ 	.byte	0x03, 0x19
        /*00a6*/ 	.short	0x002c


	//----- nvinfo : EIATTR_PARAM_CBANK
	.align		4
        /*00a8*/ 	.byte	0x04, 0x0a
        /*00aa*/ 	.short	(.L_27 - .L_26)
	.align		4
.L_26:
        /*00ac*/ 	.word	index@(.nv.constant0._Z9matrixMulPKfS0_Pfiiiff)
        /*00b0*/ 	.short	0x0380
        /*00b2*/ 	.short	0x002c


	//----- nvinfo : EIATTR_SW_WAR
	.align		4
.L_27:
        /*00b4*/ 	.byte	0x04, 0x36
        /*00b6*/ 	.short	(.L_29 - .L_28)
.L_28:
        /*00b8*/ 	.word	0x00000008
.L_29:


//--------------------- .nv.callgraph             --------------------------
	.section	.nv.callgraph,"",@"SHT_CUDA_CALLGRAPH"
	.align	4
	.sectionentsize	8
	.align		4
        /*0000*/ 	.word	0x00000000
	.align		4
        /*0004*/ 	.word	0xffffffff
	.align		4
        /*0008*/ 	.word	0x00000000
	.align		4
        /*000c*/ 	.word	0xfffffffe
	.align		4
        /*0010*/ 	.word	0x00000000
	.align		4
        /*0014*/ 	.word	0xfffffffd
	.align		4
        /*0018*/ 	.word	0x00000000
	.align		4
        /*001c*/ 	.word	0xfffffffc


//--------------------- .text._Z9matrixMulPKfS0_Pfiiiff --------------------------
	.section	.text._Z9matrixMulPKfS0_Pfiiiff,"ax",@progbits
	.align	128
        .global         _Z9matrixMulPKfS0_Pfiiiff
        .type           _Z9matrixMulPKfS0_Pfiiiff,@function
        .size           _Z9matrixMulPKfS0_Pfiiiff,(.L_x_3 - _Z9matrixMulPKfS0_Pfiiiff)
        .other          _Z9matrixMulPKfS0_Pfiiiff,@"STO_CUDA_ENTRY STV_DEFAULT"
_Z9matrixMulPKfS0_Pfiiiff:
.text._Z9matrixMulPKfS0_Pfiiiff:
[----:B------:R-:W-:Y:S01]  /*0000*/  LDC R1, c[0x0][0x37c] ;  /* 0x0000df00ff017b82 */ /* 0x000fe20000000800 */
[----:B------:R-:W0:Y:S07]  /*0010*/  LDCU UR13, c[0x0][0x3a0] ;  /* 0x00007400ff0d77ac */ /* 0x000e2e0008000800 */
[----:B------:R-:W1:Y:S01]  /*0020*/  S2UR UR9, SR_CTAID.X ;  /* 0x00000000000979c3 */ /* 0x000e620000002500 */
[----:B------:R-:W2:Y:S01]  /*0030*/  S2R R91, SR_TID.Y ;  /* 0x00000000005b7919 */ /* 0x000ea20000002200 */
[----:B------:R-:W-:Y:S01]  /*0040*/  HFMA2 R86, -RZ, RZ, 0, 0 ;  /* 0x00000000ff567431 */ /* 0x000fe200000001ff */
[----:B------:R-:W-:Y:S01]  /*0050*/  CS2R R14, SRZ ;  /* 0x00000000000e7805 */ /* 0x000fe2000001ff00 */
[----:B------:R-:W-:Y:S01]  /*0060*/  HFMA2 R0, -RZ, RZ, 0, 0 ;  /* 0x00000000ff007431 */ /* 0x000fe200000001ff */
[----:B------:R-:W3:Y:S01]  /*0070*/  S2R R90, SR_TID.X ;  /* 0x00000000005a7919 */ /* 0x000ee20000002100 */
[----:B------:R-:W-:-:S02]  /*0080*/  CS2R R12, SRZ ;  /* 0x00000000000c7805 */ /* 0x000fc4000001ff00 */
[----:B------:R-:W-:Y:S01]  /*0090*/  CS2R R10, SRZ ;  /* 0x00000000000a7805 */ /* 0x000fe2000001ff00 */
[----:B------:R-:W4:Y:S01]  /*00a0*/  S2UR UR12, SR_CTAID.Y ;  /* 0x00000000000c79c3 */ /* 0x000f220000002600 */
[----:B------:R-:W-:Y:S02]  /*00b0*/  CS2R R16, SRZ ;  /* 0x0000000000107805 */ /* 0x000fe4000001ff00 */
[----:B------:R-:W-:Y:S02]  /*00c0*/  CS2R R60, SRZ ;  /* 0x00000000003c7805 */ /* 0x000fe4000001ff00 */
[----:B------:R-:W-:Y:S02]  /*00d0*/  CS2R R58, SRZ ;  /* 0x00000000003a7805 */ /* 0x000fe4000001ff00 */
[----:B------:R-:W-:Y:S02]  /*00e0*/  CS2R R56, SRZ ;  /* 0x0000000000387805 */ /* 0x000fe4000001ff00 */
[----:B------:R-:W-:-:S02]  /*00f0*/  CS2R R62, SRZ ;  /* 0x00000000003e7805 */ /* 0x000fc4000001ff00 */
[----:B------:R-:W-:Y:S02]  /*0100*/  CS2R R54, SRZ ;  /* 0x0000000000367805 */ /* 0x000fe4000001ff00 */
[----:B------:R-:W-:Y:S02]  /*0110*/  CS2R R52, SRZ ;  /* 0x0000000000347805 */ /* 0x000fe4000001ff00 */
[----:B------:R-:W-:Y:S01]  /*0120*/  CS2R R76, SRZ ;  /* 0x00000000004c7805 */ /* 0x000fe2000001ff00 */
[----:B0-----:R-:W-:Y:S01]  /*0130*/  UISETP.GE.AND UP0, UPT, UR13, 0x1, UPT ;  /* 0x000000010d00788c */ /* 0x001fe2000bf06270 */
[----:B------:R-:W-:Y:S02]  /*0140*/  CS2R R72, SRZ ;  /* 0x0000000000487805 */ /* 0x000fe4000001ff00 */
[----:B------:R-:W-:Y:S02]  /*0150*/  CS2R R70, SRZ ;  /* 0x0000000000467805 */ /* 0x000fe4000001ff00 */
[----:B------:R-:W-:-:S02]  /*0160*/  CS2R R78, SRZ ;  /* 0x00000000004e7805 */ /* 0x000fc4000001ff00 */
[----:B------:R-:W-:Y:S02]  /*0170*/  CS2R R74, SRZ ;  /* 0x00000000004a7805 */ /* 0x000fe4000001ff00 */
[----:B------:R-:W-:Y:S02]  /*0180*/  CS2R R68, SRZ ;  /* 0x0000000000447805 */ /* 0x000fe4000001ff00 */
[----:B------:R-:W-:Y:S02]  /*0190*/  CS2R R8, SRZ ;  /* 0x0000000000087805 */ /* 0x000fe4000001ff00 */
        /* <DEDUP_REMOVED lines=11> */
[----:B------:R-:W-:Y:S02]  /*0250*/  MOV R84, RZ ;  /* 0x000000ff00547202 */ /* 0x000fe40000000f00 */
[----:B------:R-:W-:Y:S02]  /*0260*/  CS2R R18, SRZ ;  /* 0x0000000000127805 */ /* 0x000fe4000001ff00 */
[----:B------:R-:W-:Y:S02]  /*0270*/  CS2R R20, SRZ ;  /* 0x0000000000147805 */ /* 0x000fe4000001ff00 */
[----:B------:R-:W-:Y:S01]  /*0280*/  MOV R22, RZ ;  /* 0x000000ff00167202 */ /* 0x000fe20000000f00 */
[----:B------:R-:W0:Y:S01]  /*0290*/  LDC R28, c[0x0][0x360] ;  /* 0x0000d800ff1c7b82 */ /* 0x000e220000000800 */
[----:B------:R-:W0:Y:S01]  /*02a0*/  LDCU.64 UR10, c[0x0][0x358] ;  /* 0x00006b00ff0a77ac */ /* 0x000e220008000a00 */
[----:B------:R-:W0:Y:S01]  /*02b0*/  LDCU UR4, c[0x0][0x364] ;  /* 0x00006c80ff0477ac */ /* 0x000e220008000800 */
[----:B-1234-:R-:W-:Y:S05]  /*02c0*/  BRA.U !UP0, `(.L_x_0) ;  /* 0x0000002508987547 */ /* 0x01efea000b800000 */
[----:B0-----:R-:W-:Y:S01]  /*02d0*/  UIMAD UR4, UR12, UR4, URZ ;  /* 0x000000040c0472a4 */ /* 0x001fe2000f8e02ff */
[----:B------:R-:W-:Y:S01]  /*02e0*/  IMAD R23, R28, R91, R90 ;  /* 0x0000005b1c177224 */ /* 0x000fe200078e025a */
[----:B------:R-:W0:Y:S01]  /*02f0*/  LDCU UR14, c[0x0][0x39c] ;  /* 0x00007380ff0e77ac */ /* 0x000e220008000800 */
[----:B------:R-:W-:Y:S01]  /*0300*/  MOV R25, RZ ;  /* 0x000000ff00197202 */ /* 0x000fe20000000f00 */
[----:B------:R-:W-:Y:S02]  /*0310*/  USHF.L.U32 UR4, UR4, 0x3, URZ ;  /* 0x0000000304047899 */ /* 0x000fe400080006ff */
[----:B------:R-:W-:Y:S01]  /*0320*/  SHF.L.U32 R26, R23, 0x2, RZ ;  /* 0x00000002171a7819 */ /* 0x000fe200000006ff */
[----:B------:R-:W1:Y:S01]  /*0330*/  LDCU.64 UR6, c[0x0][0x380] ;  /* 0x00007000ff0677ac */ /* 0x000e620008000a00 */
[--C-:B------:R-:W-:Y:S02]  /*0340*/  SHF.R.U32.HI R27, RZ, 0x1, R23.reuse ;  /* 0x00000001ff1b7819 */ /* 0x100fe40000011617 */
[C---:B------:R-:W-:Y:S01]  /*0350*/  LOP3.LUT R24, R26.reuse, 0x4, RZ, 0xc0, !PT ;  /* 0x000000041a187812 */ /* 0x040fe200078ec0ff */
[----:B------:R-:W-:Y:S01]  /*0360*/  USHF.R.S32.HI UR5, URZ, 0x1f, UR13 ;  /* 0x0000001fff057899 */ /* 0x000fe2000801140d */
[----:B------:R-:W-:Y:S01]  /*0370*/  MOV R15, UR4 ;  /* 0x00000004000f7c02 */ /* 0x000fe20008000f00 */
[----:B------:R-:W-:Y:S01]  /*0380*/  IMAD R89, R27, UR13, RZ ;  /* 0x0000000d1b597c24 */ /* 0x000fe2000f8e02ff */
[----:B------:R-:W-:Y:S01]  /*0390*/  LOP3.LUT R26, R26, 0x7c, RZ, 0xc0, !PT ;  /* 0x0000007c1a1a7812 */ /* 0x000fe200078ec0ff */
[----:B------:R-:W-:Y:S01]  /*03a0*/  UIMAD UR5, UR5, UR4, URZ ;  /* 0x00000004050572a4 */ /* 0x000fe2000f8e02ff */
[----:B------:R-:W-:Y:S01]  /*03b0*/  SHF.R.U32.HI R23, RZ, 0x5, R23 ;  /* 0x00000005ff177819 */ /* 0x000fe20000011617 */
[----:B------:R-:W-:Y:S01]  /*03c0*/  IMAD.WIDE.U32 R24, R15, UR13, R24 ;  /* 0x0000000d0f187c25 */ /* 0x000fe2000f8e0018 */
[----:B------:R-:W-:Y:S01]  /*03d0*/  MOV R27, RZ ;  /* 0x000000ff001b7202 */ /* 0x000fe20000000f00 */
[----:B------:R-:W2:Y:S02]  /*03e0*/  LDCU.64 UR16, c[0x0][0x388] ;  /* 0x00007100ff1077ac */ /* 0x000ea40008000a00 */
[----:B------:R-:W-:Y:S01]  /*03f0*/  IMAD R15, R28, UR9, RZ ;  /* 0x000000091c0f7c24 */ /* 0x000fe2000f8e02ff */
[----:B------:R-:W-:Y:S01]  /*0400*/  IADD3 R89, P1, PT, R89, R24, RZ ;  /* 0x0000001859597210 */ /* 0x000fe20007f3e0ff */
[----:B0-----:R-:W-:Y:S01]  /*0410*/  IMAD R23, R23, UR14, RZ ;  /* 0x0000000e17177c24 */ /* 0x001fe2000f8e02ff */
[----:B------:R-:W-:Y:S01]  /*0420*/  UMOV UR4, URZ ;  /* 0x000000ff00047c82 */ /* 0x000fe20008000000 */
[----:B------:R-:W-:Y:S01]  /*0430*/  IMAD.WIDE.U32 R26, R15, 0x8, R26 ;  /* 0x000000080f1a7825 */ /* 0x000fe200078e001a */
[----:B-1----:R-:W-:-:S02]  /*0440*/  LEA R88, P2, R89, UR6, 0x2 ;  /* 0x0000000659587c11 */ /* 0x002fc4000f8410ff */
[----:B------:R-:W-:Y:S01]  /*0450*/  IADD3.X R24, PT, PT, R25, UR5, RZ, P1, !PT ;  /* 0x0000000519187c10 */ /* 0x000fe20008ffe4ff */
[----:B------:R-:W-:Y:S01]  /*0460*/  UMOV UR5, URZ ;  /* 0x000000ff00057c82 */ /* 0x000fe20008000000 */
[----:B------:R-:W-:Y:S02]  /*0470*/  IADD3 R87, P0, PT, R23, R26, RZ ;  /* 0x0000001a17577210 */ /* 0x000fe40007f1e0ff */
[----:B------:R-:W-:Y:S02]  /*0480*/  LEA.HI.X R89, R89, UR7, R24, 0x2, P2 ;  /* 0x0000000759597c11 */ /* 0x000fe400090f1418 */
[----:B------:R-:W-:Y:S02]  /*0490*/  LEA.HI.X.SX32 R85, R23, R27, 0x1, P0 ;  /* 0x0000001b17557211 */ /* 0x000fe400000f0eff */
[----:B------:R-:W-:-:S07]  /*04a0*/  MOV R15, RZ ;  /* 0x000000ff000f7202 */ /* 0x000fce0000000f00 */
.L_x_1:
[----:B------:R-:W-:Y:S01]  /*04b0*/  IADD3 R23, P0, PT, R87, UR4, RZ ;  /* 0x0000000457177c10 */ /* 0x000fe2000ff1e0ff */
[----:B------:R-:W3:Y:S01]  /*04c0*/  LDG.E.128 R40, desc[UR10][R88.64] ;  /* 0x0000000a58287981 */ /* 0x000ee2000c1e1d00 */
[----:B------:R-:W-:-:S04]  /*04d0*/  MOV R24, UR4 ;  /* 0x0000000400187c02 */ /* 0x000fc80008000f00 */
[----:B------:R-:W-:Y:S02]  /*04e0*/  LEA.HI.X.SX32 R24, R24, R85, 0x1, P0 ;  /* 0x0000005518187211 */ /* 0x000fe400000f0eff */
[----:B--2---:R-:W-:-:S04]  /*04f0*/  LEA R36, P0, R23, UR16, 0x2 ;  /* 0x0000001017247c11 */ /* 0x004fc8000f8010ff */
[----:B------:R-:W-:-:S06]  /*0500*/  LEA.HI.X R37, R23, UR17, R24, 0x2, P0 ;  /* 0x0000001117257c11 */ /* 0x000fcc00080f1418 */
[----:B------:R-:W2:Y:S01]  /*0510*/  LDG.E.128 R36, desc[UR10][R36.64] ;  /* 0x0000000a24247981 */ /* 0x000ea2000c1e1d00 */
[----:B------:R-:W0:Y:S01]  /*0520*/  LDCU UR6, c[0x0][0x360] ;  /* 0x00006c00ff0677ac */ /* 0x000e220008000800 */
[----:B------:R-:W1:Y:S01]  /*0530*/  S2UR UR8, SR_CgaCtaId ;  /* 0x00000000000879c3 */ /* 0x000e620000008800 */
[----:B0-----:R-:W-:Y:S01]  /*0540*/  IMAD R23, R91, UR6, R90 ;  /* 0x000000065b177c24 */ /* 0x001fe2000f8e025a */
[----:B------:R-:W-:-:S04]  /*0550*/  UMOV UR6, 0x400 ;  /* 0x0000040000067882 */ /* 0x000fc80000000000 */
[C---:B------:R-:W-:Y:S01]  /*0560*/  SHF.L.U32 R24, R23.reuse, 0x2, RZ ;  /* 0x0000000217187819 */ /* 0x040fe200000006ff */
[----:B------:R-:W-:Y:S01]  /*0570*/  UIADD3 UR7, UPT, UPT, UR6, 0x1080, URZ ;  /* 0x0000108006077890 */ /* 0x000fe2000fffe0ff */
[----:B------:R-:W-:Y:S02]  /*0580*/  SHF.R.U32.HI R25, RZ, 0x1, R23 ;  /* 0x00000001ff197819 */ /* 0x000fe40000011617 */
[----:B------:R-:W-:Y:S01]  /*0590*/  LOP3.LUT R24, R24, 0x4, RZ, 0xc0, !PT ;  /* 0x0000000418187812 */ /* 0x000fe200078ec0ff */
[----:B-1----:R-:W-:Y:S02]  /*05a0*/  ULEA UR7, UR8, UR7, 0x18 ;  /* 0x0000000708077291 */ /* 0x002fe4000f8ec0ff */
[----:B------:R-:W-:Y:S02]  /*05b0*/  ULEA UR6, UR8, UR6, 0x18 ;  /* 0x0000000608067291 */ /* 0x000fe4000f8ec0ff */
[----:B------:R-:W-:Y:S02]  /*05c0*/  IMAD R24, R24, 0x84, R25 ;  /* 0x0000008418187824 */ /* 0x000fe400078e0219 */
[----:B------:R-:W-:-:S03]  /*05d0*/  LEA R94, R23, UR7, 0x4 ;  /* 0x00000007175e7c11 */ /* 0x000fc6000f8e20ff */
[----:B------:R-:W-:Y:S02]  /*05e0*/  LEA R95, R24, UR6, 0x2 ;  /* 0x00000006185f7c11 */ /* 0x000fe4000f8e10ff */
[----:B------:R-:W-:-:S04]  /*05f0*/  SHF.R.U32.HI R26, RZ, 0x3, R23 ;  /* 0x00000003ff1a7819 */ /* 0x000fc80000011617 */
[----:B------:R-:W-:-:S04]  /*0600*/  LOP3.LUT R28, R26, 0x2, RZ, 0xc0, !PT ;  /* 0x000000021a1c7812 */ /* 0x000fc800078ec0ff */
[----:B------:R-:W-:Y:S02]  /*0610*/  LOP3.LUT R25, R28, 0x1, R23, 0xf8, !PT ;  /* 0x000000011c197812 */ /* 0x000fe400078ef817 */
[----:B------:R-:W-:Y:S02]  /*0620*/  SHF.L.U32 R93, R23, 0x3, RZ ;  /* 0x00000003175d7819 */ /* 0x000fe400000006ff */
[----:B------:R-:W-:Y:S02]  /*0630*/  LOP3.LUT R25, R25, 0x7fff8, R26, 0xf8, !PT ;  /* 0x0007fff819197812 */ /* 0x000fe400078ef81a */
[----:B------:R-:W-:Y:S02]  /*0640*/  LOP3.LUT R93, R93, 0x170, RZ, 0xc0, !PT ;  /* 0x000001705d5d7812 */ /* 0x000fe400078ec0ff */
[----:B------:R-:W-:Y:S01]  /*0650*/  LEA R92, R25, UR6, 0x4 ;  /* 0x00000006195c7c11 */ /* 0x000fe2000f8e20ff */
[----:B--2---:R-:W-:Y:S04]  /*0660*/  STS.128 [R94], R36 ;  /* 0x000000245e007388 */ /* 0x004fe80000000c00 */
[----:B---3--:R-:W-:Y:S04]  /*0670*/  STS [R95], R40 ;  /* 0x000000285f007388 */ /* 0x008fe80000000800 */
[----:B------:R-:W-:Y:S04]  /*0680*/  STS [R95+0x210], R41 ;  /* 0x000210295f007388 */ /* 0x000fe80000000800 */
[----:B------:R-:W-:Y:S04]  /*0690*/  STS [R95+0x420], R42 ;  /* 0x0004202a5f007388 */ /* 0x000fe80000000800 */
[----:B------:R-:W-:Y:S01]  /*06a0*/  STS [R95+0x630], R43 ;  /* 0x0006302b5f007388 */ /* 0x000fe20000000800 */
[----:B------:R-:W-:Y:S06]  /*06b0*/  BAR.SYNC.DEFER_BLOCKING 0x0 ;  /* 0x0000000000007b1d */ /* 0x000fec0000010000 */
[----:B------:R-:W-:Y:S04]  /*06c0*/  LDS.128 R24, [R93+UR7] ;  /* 0x000000075d187984 */ /* 0x000fe80008000c00 */
[----:B------:R-:W0:Y:S04]  /*06d0*/  LDS.128 R28, [R92] ;  /* 0x000000005c1c7984 */ /* 0x000e280000000c00 */
[----:B------:R-:W1:Y:S04]  /*06e0*/  LDS.128 R32, [R93+UR7+0x80] ;  /* 0x000080075d207984 */ /* 0x000e680008000c00 */
[----:B------:R-:W2:Y:S01]  /*06f0*/  LDS.128 R36, [R92+0x40] ;  /* 0x000040005c247984 */ /* 0x000ea20000000c00 */
[-C--:B0-----:R-:W-:Y:S01]  /*0700*/  FFMA R81, R24, R28.reuse, R81 ;  /* 0x0000001c18517223 */ /* 0x081fe20000000051 */
[-C--:B------:R-:W-:Y:S01]  /*0710*/  FFMA R84, R25, R28.reuse, R84 ;  /* 0x0000001c19547223 */ /* 0x080fe20000000054 */
[-C--:B------:R-:W-:Y:S01]  /*0720*/  FFMA R83, R26, R28.reuse, R83 ;  /* 0x0000001c1a537223 */ /* 0x080fe20000000053 */
[-C--:B------:R-:W-:Y:S01]  /*0730*/  FFMA R86, R27, R28.reuse, R86 ;  /* 0x0000001c1b567223 */ /* 0x080fe20000000056 */
[-C--:B-1----:R-:W-:Y:S01]  /*0740*/  FFMA R77, R32, R28.reuse, R77 ;  /* 0x0000001c204d7223 */ /* 0x082fe2000000004d */
[-C--:B------:R-:W-:Y:S01]  /*0750*/  FFMA R80, R33, R28.reuse, R80 ;  /* 0x0000001c21507223 */ /* 0x080fe20000000050 */
[----:B------:R-:W-:Y:S01]  /*0760*/  FFMA R79, R34, R28, R79 ;  /* 0x0000001c224f7223 */ /* 0x000fe2000000004f */
[-C--:B------:R-:W-:Y:S01]  /*0770*/  FFMA R53, R24, R30.reuse, R53 ;  /* 0x0000001e18357223 */ /* 0x080fe20000000035 */
[-C--:B------:R-:W-:Y:S01]  /*0780*/  FFMA R48, R25, R30.reuse, R48 ;  /* 0x0000001e19307223 */ /* 0x080fe20000000030 */
[-C--:B------:R-:W-:Y:S01]  /*0790*/  FFMA R55, R26, R30.reuse, R55 ;  /* 0x0000001e1a377223 */ /* 0x080fe20000000037 */
[-C--:B------:R-:W-:Y:S01]  /*07a0*/  FFMA R50, R27, R30.reuse, R50 ;  /* 0x0000001e1b327223 */ /* 0x080fe20000000032 */
[-C--:B------:R-:W-:Y:S01]  /*07b0*/  FFMA R49, R32, R30.reuse, R49 ;  /* 0x0000001e20317223 */ /* 0x080fe20000000031 */
[-C--:B------:R-:W-:Y:S01]  /*07c0*/  FFMA R44, R33, R30.reuse, R44 ;  /* 0x0000001e212c7223 */ /* 0x080fe2000000002c */
[----:B------:R-:W-:Y:S01]  /*07d0*/  FFMA R51, R34, R30, R51 ;  /* 0x0000001e22337223 */ /* 0x000fe20000000033 */
[----:B------:R-:W-:Y:S01]  /*07e0*/  FFMA R28, R35, R28, R82 ;  /* 0x0000001c231c7223 */ /* 0x000fe20000000052 */
[-C--:B------:R-:W-:Y:S01]  /*07f0*/  FFMA R65, R24, R29.reuse, R65 ;  /* 0x0000001d18417223 */ /* 0x080fe20000000041 */
[-C--:B------:R-:W-:Y:S01]  /*0800*/  FFMA R68, R25, R29.reuse, R68 ;  /* 0x0000001d19447223 */ /* 0x080fe20000000044 */
[-C--:B------:R-:W-:Y:S01]  /*0810*/  FFMA R67, R26, R29.reuse, R67 ;  /* 0x0000001d1a437223 */ /* 0x080fe20000000043 */
[-C--:B------:R-:W-:Y:S01]  /*0820*/  FFMA R70, R27, R29.reuse, R70 ;  /* 0x0000001d1b467223 */ /* 0x080fe20000000046 */
[-C--:B------:R-:W-:Y:S01]  /*0830*/  FFMA R61, R32, R29.reuse, R61 ;  /* 0x0000001d203d7223 */ /* 0x080fe2000000003d */
[-C--:B------:R-:W-:Y:S01]  /*0840*/  FFMA R64, R33, R29.reuse, R64 ;  /* 0x0000001d21407223 */ /* 0x080fe20000000040 */
[-C--:B------:R-:W-:Y:S01]  /*0850*/  FFMA R63, R34, R29.reuse, R63 ;  /* 0x0000001d223f7223 */ /* 0x080fe2000000003f */
[C---:B------:R-:W-:Y:S01]  /*0860*/  FFMA R66, R35.reuse, R29, R66 ;  /* 0x0000001d23427223 */ /* 0x040fe20000000042 */
        /* <DEDUP_REMOVED lines=8> */
[----:B------:R-:W-:Y:S01]  /*08f0*/  FFMA R82, R35, R31, R8 ;  /* 0x0000001f23527223 */ /* 0x000fe20000000008 */
[C---:B--2---:R-:W-:Y:S01]  /*0900*/  FFMA R75, R26.reuse, R36, R75 ;  /* 0x000000241a4b7223 */ /* 0x044fe2000000004b */
[C---:B------:R-:W-:Y:S01]  /*0910*/  FFMA R58, R26.reuse, R37, R58 ;  /* 0x000000251a3a7223 */ /* 0x040fe2000000003a */
[C---:B------:R-:W-:Y:S01]  /*0920*/  FFMA R94, R26.reuse, R38, R13 ;  /* 0x000000261a5e7223 */ /* 0x040fe2000000000d */
[----:B------:R-:W-:Y:S01]  /*0930*/  FFMA R0, R26, R39, R0 ;  /* 0x000000271a007223 */ /* 0x000fe20000000000 */
[C---:B------:R-:W-:Y:S01]  /*0940*/  FFMA R78, R27.reuse, R36, R78 ;  /* 0x000000241b4e7223 */ /* 0x040fe2000000004e */
[C---:B------:R-:W-:Y:S01]  /*0950*/  FFMA R62, R27.reuse, R37, R62 ;  /* 0x000000251b3e7223 */ /* 0x040fe2000000003e */
[C---:B------:R-:W-:Y:S01]  /*0960*/  FFMA R95, R27.reuse, R38, R15 ;  /* 0x000000261b5f7223 */ /* 0x040fe2000000000f */
[----:B------:R-:W-:Y:S01]  /*0970*/  FFMA R2, R27, R39, R2 ;  /* 0x000000271b027223 */ /* 0x000fe20000000002 */
[C---:B------:R-:W-:Y:S01]  /*0980*/  FFMA R69, R24.reuse, R36, R69 ;  /* 0x0000002418457223 */ /* 0x040fe20000000045 */
[CC--:B------:R-:W-:Y:S01]  /*0990*/  FFMA R52, R24.reuse, R37.reuse, R52 ;  /* 0x0000002518347223 */ /* 0x0c0fe20000000034 */
[----:B------:R-:W-:Y:S01]  /*09a0*/  FFMA R31, R24, R38, R17 ;  /* 0x00000026181f7223 */ /* 0x000fe20000000011 */
[C---:B------:R-:W-:Y:S01]  /*09b0*/  FFMA R74, R25.reuse, R36, R74 ;  /* 0x00000024194a7223 */ /* 0x040fe2000000004a */
[C---:B------:R-:W-:Y:S01]  /*09c0*/  FFMA R54, R25.reuse, R37, R54 ;  /* 0x0000002519367223 */ /* 0x040fe20000000036 */
[-C--:B------:R-:W-:Y:S01]  /*09d0*/  FFMA R43, R25, R38.reuse, R11 ;  /* 0x00000026192b7223 */ /* 0x080fe2000000000b */
[-C--:B------:R-:W-:Y:S01]  /*09e0*/  FFMA R27, R32, R38.reuse, R19 ;  /* 0x00000026201b7223 */ /* 0x080fe20000000013 */
[-C--:B------:R-:W-:Y:S01]  /*09f0*/  FFMA R26, R33, R38.reuse, R16 ;  /* 0x00000026211a7223 */ /* 0x080fe20000000010 */
[-C--:B------:R-:W-:Y:S01]  /*0a00*/  FFMA R21, R34, R38.reuse, R21 ;  /* 0x0000002622157223 */ /* 0x080fe20000000015 */
[-C--:B------:R-:W-:Y:S01]  /*0a10*/  FFMA R24, R24, R39.reuse, R6 ;  /* 0x0000002718187223 */ /* 0x080fe20000000006 */
[----:B------:R-:W-:Y:S01]  /*0a20*/  FFMA R25, R25, R39, R4 ;  /* 0x0000002719197223 */ /* 0x000fe20000000004 */
[----:B------:R-:W-:Y:S01]  /*0a30*/  FFMA R38, R35, R38, R18 ;  /* 0x0000002623267223 */ /* 0x000fe20000000012 */
[----:B------:R-:W-:Y:S04]  /*0a40*/  LDS.128 R4, [R93+UR7+0x200] ;  /* 0x000200075d047984 */ /* 0x000fe80008000c00 */
[----:B------:R-:W-:Y:S04]  /*0a50*/  LDS.128 R12, [R93+UR7+0x280] ;  /* 0x000280075d0c7984 */ /* 0x000fe80008000c00 */
[----:B------:R-:W0:Y:S04]  /*0a60*/  LDS.128 R16, [R92+0x250] ;  /* 0x000250005c107984 */ /* 0x000e280000000c00 */
[----:B------:R-:W1:Y:S01]  /*0a70*/  LDS.128 R8, [R92+0x210] ;  /* 0x000210005c087984 */ /* 0x000e620000000c00 */
[-C--:B------:R-:W-:Y:S01]  /*0a80*/  FFMA R71, R32, R36.reuse, R71 ;  /* 0x0000002420477223 */ /* 0x080fe20000000047 */
[-C--:B------:R-:W-:Y:S01]  /*0a90*/  FFMA R72, R33, R36.reuse, R72 ;  /* 0x0000002421487223 */ /* 0x080fe20000000048 */
[-C--:B------:R-:W-:Y:S01]  /*0aa0*/  FFMA R73, R34, R36.reuse, R73 ;  /* 0x0000002422497223 */ /* 0x080fe20000000049 */
[----:B------:R-:W-:Y:S01]  /*0ab0*/  FFMA R36, R35, R36, R76 ;  /* 0x0000002423247223 */ /* 0x000fe2000000004c */
        /* <DEDUP_REMOVED lines=8> */
[CC--:B0-----:R-:W-:Y:S01]  /*0b40*/  FFMA R69, R4.reuse, R16.reuse, R69 ;  /* 0x0000001004457223 */ /* 0x0c1fe20000000045 */
[-C--:B------:R-:W-:Y:S01]  /*0b50*/  FFMA R52, R4, R17.reuse, R52 ;  /* 0x0000001104347223 */ /* 0x080fe20000000034 */
[CC--:B------:R-:W-:Y:S01]  /*0b60*/  FFMA R74, R5.reuse, R16.reuse, R74 ;  /* 0x00000010054a7223 */ /* 0x0c0fe2000000004a */
[-C--:B------:R-:W-:Y:S01]  /*0b70*/  FFMA R54, R5, R17.reuse, R54 ;  /* 0x0000001105367223 */ /* 0x080fe20000000036 */
[CC--:B------:R-:W-:Y:S01]  /*0b80*/  FFMA R75, R6.reuse, R16.reuse, R75 ;  /* 0x00000010064b7223 */ /* 0x0c0fe2000000004b */
[-C--:B------:R-:W-:Y:S01]  /*0b90*/  FFMA R58, R6, R17.reuse, R58 ;  /* 0x00000011063a7223 */ /* 0x080fe2000000003a */
[CC--:B------:R-:W-:Y:S01]  /*0ba0*/  FFMA R78, R7.reuse, R16.reuse, R78 ;  /* 0x00000010074e7223 */ /* 0x0c0fe2000000004e */
[-C--:B------:R-:W-:Y:S01]  /*0bb0*/  FFMA R62, R7, R17.reuse, R62 ;  /* 0x00000011073e7223 */ /* 0x080fe2000000003e */
        /* <DEDUP_REMOVED lines=8> */
[-C--:B-1----:R-:W-:Y:S01]  /*0c40*/  FFMA R81, R4, R8.reuse, R81 ;  /* 0x0000000804517223 */ /* 0x082fe20000000051 */
[-C--:B------:R-:W-:Y:S01]  /*0c50*/  FFMA R84, R5, R8.reuse, R84 ;  /* 0x0000000805547223 */ /* 0x080fe20000000054 */
[-C--:B------:R-:W-:Y:S01]  /*0c60*/  FFMA R83, R6, R8.reuse, R83 ;  /* 0x0000000806537223 */ /* 0x080fe20000000053 */
        /* <DEDUP_REMOVED lines=29> */
[CC--:B------:R-:W-:Y:S01]  /*0e40*/  FFMA R31, R4.reuse, R18.reuse, R31 ;  /* 0x00000012041f7223 */ /* 0x0c0fe2000000001f */
        /* <DEDUP_REMOVED lines=15> */
[----:B------:R-:W-:Y:S04]  /*0f40*/  LDS.128 R4, [R93+UR7+0x400] ;  /* 0x000400075d047984 */ /* 0x000fe80008000c00 */
[----:B------:R-:W0:Y:S04]  /*0f50*/  LDS.128 R8, [R92+0x420] ;  /* 0x000420005c087984 */ /* 0x000e280000000c00 */
        /* <DEDUP_REMOVED lines=69> */
[----:B------:R-:W2:Y:S04]  /*13b0*/  LDS.128 R12, [R92+0x670] ;  /* 0x000670005c0c7984 */ /* 0x000ea80000000c00 */
[----:B------:R-:W-:Y:S01]  /*13c0*/  LDS.128 R24, [R93+UR7+0x880] ;  /* 0x000880075d187984 */ /* 0x000fe20008000c00 */
        /* <DEDUP_REMOVED lines=66> */
[----:B------:R-:W1:Y:S04]  /*17f0*/  LDS.128 R12, [R92+0x880] ;  /* 0x000880005c0c7984 */ /* 0x000e680000000c00 */
[----:B------:R-:W-:Y:S01]  /*1800*/  LDS.128 R16, [R93+UR7+0xa80] ;  /* 0x000a80075d107984 */ /* 0x000fe20008000c00 */
[-C--:B0-----:R-:W-:Y:S01]  /*1810*/  FFMA R81, R4, R8.reuse, R81 ;  /* 0x0000000804517223 */ /* 0x081fe20000000051 */
        /* <DEDUP_REMOVED lines=31> */
[C---:B-1----:R-:W-:Y:S01]  /*1a10*/  FFMA R69, R4.reuse, R12, R69 ;  /* 0x0000000c04457223 */ /* 0x042fe20000000045 */
        /* <DEDUP_REMOVED lines=34> */
[----:B------:R-:W-:Y:S01]  /*1c40*/  LDS.128 R24, [R92+0xc60] ;  /* 0x000c60005c187984 */ /* 0x000fe20000000c00 */
        /* <DEDUP_REMOVED lines=54> */
[C---:B------:R-:W-:Y:S01]  /*1fb0*/  FFMA R36, R19.reuse, R12, R36 ;  /* 0x0000000c13247223 */ /* 0x040fe20000000024 */
[-C--:B------:R-:W-:Y:S01]  /*1fc0*/  FFMA R57, R16, R13.reuse, R57 ;  /* 0x0000000d10397223 */ /* 0x080fe20000000039 */
[-C--:B------:R-:W-:Y:S01]  /*1fd0*/  FFMA R59, R18, R13.reuse, R59 ;  /* 0x0000000d123b7223 */ /* 0x080fe2000000003b */
[C---:B------:R-:W-:Y:S01]  /*1fe0*/  FFMA R60, R19.reuse, R13, R60 ;  /* 0x0000000d133c7223 */ /* 0x040fe2000000003c */
[-C--:B------:R-:W-:Y:S01]  /*1ff0*/  FFMA R35, R16, R14.reuse, R35 ;  /* 0x0000000e10237223 */ /* 0x080fe20000000023 */
[-C--:B------:R-:W-:Y:S01]  /*2000*/  FFMA R21, R18, R14.reuse, R21 ;  /* 0x0000000e12157223 */ /* 0x080fe20000000015 */
[C---:B------:R-:W-:Y:S01]  /*2010*/  FFMA R38, R19.reuse, R14, R38 ;  /* 0x0000000e13267223 */ /* 0x040fe20000000026 */
[----:B------:R-:W0:Y:S01]  /*2020*/  LDS.128 R8, [R93+UR7+0xc00] ;  /* 0x000c00075d087984 */ /* 0x000e220008000c00 */
[-C--:B------:R-:W-:Y:S01]  /*2030*/  FFMA R37, R16, R15.reuse, R45 ;  /* 0x0000000f10257223 */ /* 0x080fe2000000002d */
[-C--:B------:R-:W-:Y:S01]  /*2040*/  FFMA R17, R18, R15.reuse, R47 ;  /* 0x0000000f12117223 */ /* 0x080fe2000000002f */
[----:B------:R-:W-:Y:S01]  /*2050*/  FFMA R22, R19, R15, R22 ;  /* 0x0000000f13167223 */ /* 0x000fe20000000016 */
[----:B------:R-:W1:Y:S04]  /*2060*/  LDS.128 R4, [R93+UR7+0xc80] ;  /* 0x000c80075d047984 */ /* 0x000e680008000c00 */
[----:B------:R-:W2:Y:S01]  /*2070*/  LDS.128 R12, [R92+0xca0] ;  /* 0x000ca0005c0c7984 */ /* 0x000ea20000000c00 */
[----:B------:R-:W-:Y:S01]  /*2080*/  UIADD3 UR5, UPT, UPT, UR5, 0x8, URZ ;  /* 0x0000000805057890 */ /* 0x000fe2000fffe0ff */
[C---:B0-----:R-:W-:Y:S01]  /*2090*/  FFMA R96, R9.reuse, R27, R40 ;  /* 0x0000001b09607223 */ /* 0x041fe20000000028 */
[-C--:B------:R-:W-:Y:S01]  /*20a0*/  FFMA R81, R8, R24.reuse, R81 ;  /* 0x0000001808517223 */ /* 0x080fe20000000051 */
        /* <DEDUP_REMOVED lines=30> */
[-C--:B--2---:R-:W-:Y:S01]  /*2290*/  FFMA R97, R8, R14.reuse, R31 ;  /* 0x0000000e08617223 */ /* 0x084fe2000000001f */
[-C--:B------:R-:W-:Y:S01]  /*22a0*/  FFMA R99, R4, R14.reuse, R35 ;  /* 0x0000000e04637223 */ /* 0x080fe20000000023 */
[----:B------:R-:W-:Y:S01]  /*22b0*/  LDS.128 R28, [R93+UR7+0xe00] ;  /* 0x000e00075d1c7984 */ /* 0x000fe20008000c00 */
[----:B------:R-:W-:Y:S01]  /*22c0*/  FFMA R35, R6, R14, R21 ;  /* 0x0000000e06237223 */ /* 0x000fe20000000015 */
[-C--:B------:R-:W-:Y:S01]  /*22d0*/  FFMA R102, R5, R15.reuse, R20 ;  /* 0x0000000f05667223 */ /* 0x080fe20000000014 */
[----:B------:R-:W-:Y:S01]  /*22e0*/  FFMA R104, R7, R15, R22 ;  /* 0x0000000f07687223 */ /* 0x000fe20000000016 */
[----:B------:R-:W0:Y:S04]  /*22f0*/  LDS.128 R44, [R92+0xe70] ;  /* 0x000e70005c2c7984 */ /* 0x000e280000000c00 */
[----:B------:R-:W1:Y:S04]  /*2300*/  LDS.128 R24, [R93+UR7+0xe80] ;  /* 0x000e80075d187984 */ /* 0x000e680008000c00 */
[----:B------:R-:W2:Y:S01]  /*2310*/  LDS.128 R20, [R92+0xeb0] ;  /* 0x000eb0005c147984 */ /* 0x000ea20000000c00 */
[----:B------:R-:W-:Y:S01]  /*2320*/  UISETP.GE.AND UP0, UPT, UR5, UR13, UPT ;  /* 0x0000000d0500728c */ /* 0x000fe2000bf06270 */
        /* <DEDUP_REMOVED lines=9> */
[C---:B------:R-:W-:Y:S01]  /*23c0*/  FFMA R74, R9.reuse, R12, R74 ;  /* 0x0000000c094a7223 */ /* 0x040fe2000000004a */
[----:B------:R-:W-:Y:S01]  /*23d0*/  FFMA R43, R9, R14, R43 ;  /* 0x0000000e092b7223 */ /* 0x000fe2000000002b */
[C---:B------:R-:W-:Y:S01]  /*23e0*/  FFMA R75, R10.reuse, R12, R75 ;  /* 0x0000000c0a4b7223 */ /* 0x040fe2000000004b */
[----:B------:R-:W-:Y:S01]  /*23f0*/  FFMA R33, R10, R14, R33 ;  /* 0x0000000e0a217223 */ /* 0x000fe20000000021 */
[C---:B------:R-:W-:Y:S01]  /*2400*/  FFMA R78, R11.reuse, R12, R78 ;  /* 0x0000000c0b4e7223 */ /* 0x040fe2000000004e */
[----:B------:R-:W-:Y:S01]  /*2410*/  FFMA R95, R11, R14, R95 ;  /* 0x0000000e0b5f7223 */ /* 0x000fe2000000005f */
[-C--:B------:R-:W-:Y:S01]  /*2420*/  FFMA R71, R4, R12.reuse, R71 ;  /* 0x0000000c04477223 */ /* 0x080fe20000000047 */
[-C--:B------:R-:W-:Y:S01]  /*2430*/  FFMA R72, R5, R12.reuse, R72 ;  /* 0x0000000c05487223 */ /* 0x080fe20000000048 */
[-C--:B------:R-:W-:Y:S01]  /*2440*/  FFMA R73, R6, R12.reuse, R73 ;  /* 0x0000000c06497223 */ /* 0x080fe20000000049 */
[----:B------:R-:W-:Y:S01]  /*2450*/  FFMA R36, R7, R12, R36 ;  /* 0x0000000c07247223 */ /* 0x000fe20000000024 */
[-C--:B------:R-:W-:Y:S01]  /*2460*/  FFMA R100, R5, R14.reuse, R76 ;  /* 0x0000000e05647223 */ /* 0x080fe2000000004c */
[----:B------:R-:W-:Y:S01]  /*2470*/  FFMA R38, R7, R14, R38 ;  /* 0x0000000e07267223 */ /* 0x000fe20000000026 */
[-C--:B------:R-:W-:Y:S01]  /*2480*/  FFMA R32, R8, R15.reuse, R32 ;  /* 0x0000000f08207223 */ /* 0x080fe20000000020 */
[-C--:B------:R-:W-:Y:S01]  /*2490*/  FFMA R34, R9, R15.reuse, R34 ;  /* 0x0000000f09227223 */ /* 0x080fe20000000022 */
[-C--:B------:R-:W-:Y:S01]  /*24a0*/  FFMA R0, R10, R15.reuse, R0 ;  /* 0x0000000f0a007223 */ /* 0x080fe20000000000 */
[-C--:B------:R-:W-:Y:S01]  /*24b0*/  FFMA R2, R11, R15.reuse, R2 ;  /* 0x0000000f0b027223 */ /* 0x080fe20000000002 */
[-C--:B------:R-:W-:Y:S01]  /*24c0*/  FFMA R37, R4, R15.reuse, R37 ;  /* 0x0000000f04257223 */ /* 0x080fe20000000025 */
[----:B------:R-:W-:Y:S01]  /*24d0*/  FFMA R101, R6, R15, R17 ;  /* 0x0000000f06657223 */ /* 0x000fe20000000011 */
[----:B------:R-:W-:Y:S01]  /*24e0*/  IADD3 R88, P0, PT, R88, 0x20, RZ ;  /* 0x0000002058587810 */ /* 0x000fe20007f1e0ff */
        /* <DEDUP_REMOVED lines=9> */
[----:B------:R-:W-:Y:S01]  /*2580*/  FFMA R7, R30, R47, R19 ;  /* 0x0000002f1e077223 */ /* 0x000fe20000000013 */
[-C--:B--2---:R-:W-:Y:S01]  /*2590*/  FFMA R52, R28, R21.reuse, R52 ;  /* 0x000000151c347223 */ /* 0x084fe20000000034 */
        /* <DEDUP_REMOVED lines=28> */
[C---:B------:R-:W-:Y:S01]  /*2760*/  FFMA R69, R28.reuse, R20, R69 ;  /* 0x000000141c457223 */ /* 0x040fe20000000045 */
[----:B------:R-:W-:Y:S01]  /*2770*/  FFMA R17, R28, R22, R97 ;  /* 0x000000161c117223 */ /* 0x000fe20000000061 */
        /* <DEDUP_REMOVED lines=23> */
[----:B------:R-:W-:Y:S01]  /*28f0*/  IADD3.X R89, PT, PT, RZ, R89, RZ, P0, !PT ;  /* 0x00000059ff597210 */ /* 0x000fe200007fe4ff */
[----:B------:R-:W-:Y:S01]  /*2900*/  ULEA UR4, UR14, UR4, 0x3 ;  /* 0x000000040e047291 */ /* 0x000fe2000f8e18ff */
[----:B------:R-:W-:Y:S06]  /*2910*/  BAR.SYNC.DEFER_BLOCKING 0x0 ;  /* 0x0000000000007b1d */ /* 0x000fec0000010000 */
[----:B------:R-:W-:Y:S05]  /*2920*/  BRA.U !UP0, `(.L_x_1) ;  /* 0xffffffd908e07547 */ /* 0x000fea000b83ffff */
.L_x_0:
[----:B0-----:R-:W0:Y:S01]  /*2930*/  LDC R28, c[0x0][0x360] ;  /* 0x0000d800ff1c7b82 */ /* 0x001e220000000800 */
[----:B------:R-:W1:Y:S07]  /*2940*/  LDCU.64 UR4, c[0x0][0x390] ;  /* 0x00007200ff0477ac */ /* 0x000e6e0008000a00 */
[----:B------:R-:W2:Y:S08]  /*2950*/  LDC R29, c[0x0][0x364] ;  /* 0x0000d900ff1d7b82 */ /* 0x000eb00000000800 */
[----:B------:R-:W3:Y:S01]  /*2960*/  LDC R23, c[0x0][0x39c] ;  /* 0x0000e700ff177b82 */ /* 0x000ee20000000800 */
[----:B0-----:R-:W-:-:S05]  /*2970*/  IMAD R90, R91, R28, R90 ;  /* 0x0000001c5b5a7224 */ /* 0x001fca00078e025a */
[--C-:B------:R-:W-:Y:S02]  /*2980*/  SHF.R.U32.HI R25, RZ, 0x3, R90.reuse ;  /* 0x00000003ff197819 */ /* 0x100fe4000001165a */
[----:B------:R-:W-:Y:S02]  /*2990*/  SHF.L.U32 R24, R90, 0x1, RZ ;  /* 0x000000015a187819 */ /* 0x000fe400000006ff */
[----:B------:R-:W-:Y:S02]  /*29a0*/  LOP3.LUT R27, R25, 0x2, RZ, 0xc0, !PT ;  /* 0x00000002191b7812 */ /* 0x000fe400078ec0ff */
[----:B------:R-:W-:Y:S02]  /*29b0*/  LOP3.LUT R24, R24, 0x5c, RZ, 0xc0, !PT ;  /* 0x0000005c18187812 */ /* 0x000fe400078ec0ff */
[----:B------:R-:W-:Y:S01]  /*29c0*/  LOP3.LUT R26, R27, 0x1, R90, 0xf8, !PT ;  /* 0x000000011b1a7812 */ /* 0x000fe200078ef85a */
[----:B------:R-:W-:-:S03]  /*29d0*/  IMAD R27, R28, UR9, RZ ;  /* 0x000000091c1b7c24 */ /* 0x000fc6000f8e02ff */
[----:B------:R-:W-:Y:S01]  /*29e0*/  LOP3.LUT R26, R26, 0x7fff8, R25, 0xf8, !PT ;  /* 0x0007fff81a1a7812 */ /* 0x000fe200078ef819 */
[----:B--2---:R-:W-:-:S05]  /*29f0*/  IMAD R25, R29, UR12, RZ ;  /* 0x0000000c1d197c24 */ /* 0x004fca000f8e02ff */
[----:B------:R-:W-:Y:S02]  /*2a00*/  LEA R26, R25, R26, 0x1 ;  /* 0x0000001a191a7211 */ /* 0x000fe400078e08ff */
[----:B------:R-:W-:-:S03]  /*2a10*/  MOV R25, RZ ;  /* 0x000000ff00197202 */ /* 0x000fc60000000f00 */
[----:B------:R-:W-:Y:S01]  /*2a20*/  IMAD.WIDE.U32 R24, R27, 0x8, R24 ;  /* 0x000000081b187825 */ /* 0x000fe200078e0018 */
[----:B------:R-:W-:Y:S02]  /*2a30*/  SHF.L.U32 R27, R26, 0x2, RZ ;  /* 0x000000021a1b7819 */ /* 0x000fe400000006ff */
[----:B---3--:R-:W-:-:S03]  /*2a40*/  SHF.R.S32.HI R26, RZ, 0x1f, R23 ;  /* 0x0000001fff1a7819 */ /* 0x008fc60000011417 */
[----:B------:R-:W-:-:S04]  /*2a50*/  IMAD.WIDE.U32 R24, R27, R23, R24 ;  /* 0x000000171b187225 */ /* 0x000fc800078e0018 */
[----:B------:R-:W-:Y:S01]  /*2a60*/  IMAD R27, R27, R26, R25 ;  /* 0x0000001a1b1b7224 */ /* 0x000fe200078e0219 */
[C---:B-1----:R-:W-:Y:S01]  /*2a70*/  LEA R40, P0, R24.reuse, UR4, 0x2 ;  /* 0x0000000418287c11 */ /* 0x042fe2000f8010ff */
[----:B------:R-:W0:Y:S03]  /*2a80*/  LDCU UR4, c[0x0][0x3a4] ;  /* 0x00007480ff0477ac */ /* 0x000e260008000800 */
[----:B------:R-:W-:Y:S01]  /*2a90*/  LEA.HI.X R41, R24, UR5, R27, 0x2, P0 ;  /* 0x0000000518297c11 */ /* 0x000fe200080f141b */
[----:B------:R-:W1:Y:S04]  /*2aa0*/  LDCU UR5, c[0x0][0x3a8] ;  /* 0x00007500ff0577ac */ /* 0x000e680008000800 */
[----:B------:R-:W1:Y:S04]  /*2ab0*/  LDG.E.128 R28, desc[UR10][R40.64] ;  /* 0x0000000a281c7981 */ /* 0x000e68000c1e1d00 */
[----:B------:R-:W2:Y:S01]  /*2ac0*/  LDG.E.128 R24, desc[UR10][R40.64+0x80] ;  /* 0x0000800a28187981 */ /* 0x000ea2000c1e1d00 */
[----:B------:R-:W-:Y:S01]  /*2ad0*/  SHF.L.U32 R43, R23, 0x4, RZ ;  /* 0x00000004172b7819 */ /* 0x000fe200000006ff */
[----:B0-----:R-:W-:Y:S01]  /*2ae0*/  FMUL R81, R81, UR4 ;  /* 0x0000000451517c20 */ /* 0x001fe20008400000 */
[----:B------:R-:W-:Y:S01]  /*2af0*/  FMUL R84, R84, UR4 ;  /* 0x0000000454547c20 */ /* 0x000fe20008400000 */
[----:B------:R-:W-:Y:S01]  /*2b00*/  FMUL R83, R83, UR4 ;  /* 0x0000000453537c20 */ /* 0x000fe20008400000 */
[----:B------:R-:W-:Y:S01]  /*2b10*/  FMUL R86, R86, UR4 ;  /* 0x0000000456567c20 */ /* 0x000fe20008400000 */
[----:B------:R-:W-:Y:S01]  /*2b20*/  FMUL R77, R77, UR4 ;  /* 0x000000044d4d7c20 */ /* 0x000fe20008400000 */
[----:B------:R-:W-:Y:S01]  /*2b30*/  FMUL R80, R80, UR4 ;  /* 0x0000000450507c20 */ /* 0x000fe20008400000 */
[----:B------:R-:W-:Y:S01]  /*2b40*/  FMUL R79, R79, UR4 ;  /* 0x000000044f4f7c20 */ /* 0x000fe20008400000 */
[----:B------:R-:W-:Y:S01]  /*2b50*/  FMUL R82, R82, UR4 ;  /* 0x0000000452527c20 */ /* 0x000fe20008400000 */
[----:B------:R-:W-:-:S04]  /*2b60*/  IMAD.WIDE R42, R43, 0x4, R40 ;  /* 0x000000042b2a7825 */ /* 0x000fc800078e0228 */
[----:B-1----:R-:W-:Y:S01]  /*2b70*/  FFMA R28, R28, UR5, R81 ;  /* 0x000000051c1c7c23 */ /* 0x002fe20008000051 */
[----:B------:R-:W-:Y:S01]  /*2b80*/  FFMA R29, R29, UR5, R84 ;  /* 0x000000051d1d7c23 */ /* 0x000fe20008000054 */
[----:B------:R-:W-:Y:S01]  /*2b90*/  FFMA R30, R30, UR5, R83 ;  /* 0x000000051e1e7c23 */ /* 0x000fe20008000053 */
[----:B------:R-:W-:Y:S01]  /*2ba0*/  FFMA R31, R31, UR5, R86 ;  /* 0x000000051f1f7c23 */ /* 0x000fe20008000056 */
[----:B--2---:R-:W-:Y:S01]  /*2bb0*/  FFMA R36, R24, UR5, R77 ;  /* 0x0000000518247c23 */ /* 0x004fe2000800004d */
[----:B------:R-:W-:Y:S01]  /*2bc0*/  FFMA R37, R25, UR5, R80 ;  /* 0x0000000519257c23 */ /* 0x000fe20008000050 */
[----:B------:R-:W-:Y:S01]  /*2bd0*/  FFMA R38, R26, UR5, R79 ;  /* 0x000000051a267c23 */ /* 0x000fe2000800004f */
[----:B------:R-:W-:Y:S01]  /*2be0*/  FFMA R39, R27, UR5, R82 ;  /* 0x000000051b277c23 */ /* 0x000fe20008000052 */
[----:B------:R-:W-:Y:S04]  /*2bf0*/  STG.E.128 desc[UR10][R40.64], R28 ;  /* 0x0000001c28007986 */ /* 0x000fe8000c101d0a */
[----:B------:R0:W-:Y:S04]  /*2c00*/  STG.E.128 desc[UR10][R40.64+0x80], R36 ;  /* 0x0000802428007986 */ /* 0x0001e8000c101d0a */
[----:B------:R-:W2:Y:S04]  /*2c10*/  LDG.E.128 R32, desc[UR10][R42.64] ;  /* 0x0000000a2a207981 */ /* 0x000ea8000c1e1d00 */
[----:B------:R-:W3:Y:S01]  /*2c20*/  LDG.E.128 R24, desc[UR10][R42.64+0x80] ;  /* 0x0000800a2a187981 */ /* 0x000ee2000c1e1d00 */
[----:B------:R-:W-:Y:S01]  /*2c30*/  FMUL R69, R69, UR4 ;  /* 0x0000000445457c20 */ /* 0x000fe20008400000 */
[----:B------:R-:W-:Y:S01]  /*2c40*/  FMUL R74, R74, UR4 ;  /* 0x000000044a4a7c20 */ /* 0x000fe20008400000 */
[----:B------:R-:W-:Y:S01]  /*2c50*/  FMUL R75, R75, UR4 ;  /* 0x000000044b4b7c20 */ /* 0x000fe20008400000 */
[----:B------:R-:W-:Y:S01]  /*2c60*/  FMUL R78, R78, UR4 ;  /* 0x000000044e4e7c20 */ /* 0x000fe20008400000 */
[----:B------:R-:W-:Y:S01]  /*2c70*/  FMUL R71, R71, UR4 ;  /* 0x0000000447477c20 */ /* 0x000fe20008400000 */
[----:B------:R-:W-:Y:S01]  /*2c80*/  FMUL R72, R72, UR4 ;  /* 0x0000000448487c20 */ /* 0x000fe20008400000 */
[----:B------:R-:W-:Y:S01]  /*2c90*/  FMUL R73, R73, UR4 ;  /* 0x0000000449497c20 */ /* 0x000fe20008400000 */
[----:B------:R-:W-:Y:S01]  /*2ca0*/  FMUL R76, R76, UR4 ;  /* 0x000000044c4c7c20 */ /* 0x000fe20008400000 */
[----:B0-----:R-:W-:-:S04]  /*2cb0*/  IMAD.WIDE R40, R23, -0x3c, R42 ;  /* 0xffffffc417287825 */ /* 0x001fc800078e022a */
[----:B--2---:R-:W-:Y:S01]  /*2cc0*/  FFMA R32, R32, UR5, R69 ;  /* 0x0000000520207c23 */ /* 0x004fe20008000045 */
[----:B------:R-:W-:Y:S01]  /*2cd0*/  FFMA R33, R33, UR5, R74 ;  /* 0x0000000521217c23 */ /* 0x000fe2000800004a */
[----:B------:R-:W-:Y:S01]  /*2ce0*/  FFMA R34, R34, UR5, R75 ;  /* 0x0000000522227c23 */ /* 0x000fe2000800004b */
[----:B------:R-:W-:Y:S01]  /*2cf0*/  FFMA R35, R35, UR5, R78 ;  /* 0x0000000523237c23 */ /* 0x000fe2000800004e */
[----:B---3--:R-:W-:Y:S01]  /*2d00*/  FFMA R36, R24, UR5, R71 ;  /* 0x0000000518247c23 */ /* 0x008fe20008000047 */
        /* <DEDUP_REMOVED lines=15> */
[----:B0-----:R-:W-:-:S04]  /*2e00*/  IMAD.WIDE R42, R23, 0x40, R40 ;  /* 0x00000040172a7825 */ /* 0x001fc800078e0228 */
        /* <DEDUP_REMOVED lines=50> */
[----:B------:R0:W-:Y:S04]  /*3130*/  STG.E.128 desc[UR10][R40.64], R28 ;  /* 0x0000001c28007986 */ /* 0x0001e8000c101d0a */
        /* <DEDUP_REMOVED lines=21> */
[----:B------:R-:W-:Y:S04]  /*3290*/  STG.E.128 desc[UR10][R42.64+0x80], R36 ;  /* 0x000080242a007986 */ /* 0x000fe8000c101d0a */
[----:B-1----:R-:W2:Y:S04]  /*32a0*/  LDG.E.128 R24, desc[UR10][R28.64] ;  /* 0x0000000a1c187981 */ /* 0x002ea8000c1e1d00 */
        /* <DEDUP_REMOVED lines=17> */
[----:B------:R-:W-:Y:S01]  /*33c0*/  IMAD.WIDE R8, R23, 0x40, R28 ;  /* 0x0000004017087825 */ /* 0x000fe200078e021c */
[----:B------:R-:W-:Y:S04]  /*33d0*/  STG.E.128 desc[UR10][R28.64], R24 ;  /* 0x000000181c007986 */ /* 0x000fe8000c101d0a */
[----:B------:R-:W-:Y:S04]  /*33e0*/  STG.E.128 desc[UR10][R28.64+0x80], R16 ;  /* 0x000080101c007986 */ /* 0x000fe8000c101d0a */
[----:B------:R-:W2:Y:S04]  /*33f0*/  LDG.E.128 R12, desc[UR10][R8.64] ;  /* 0x0000000a080c7981 */ /* 0x000ea8000c1e1d00 */
[----:B0-----:R-:W3:Y:S01]  /*3400*/  LDG.E.128 R32, desc[UR10][R8.64+0x80] ;  /* 0x0000800a08207981 */ /* 0x001ee2000c1e1d00 */
        /* <DEDUP_REMOVED lines=17> */
[----:B------:R-:W-:Y:S01]  /*3520*/  STG.E.128 desc[UR10][R8.64+0x80], R32 ;  /* 0x0000802008007986 */ /* 0x000fe2000c101d0a */
[----:B------:R-:W-:Y:S05]  /*3530*/  EXIT ;  /* 0x000000000000794d */ /* 0x000fea0003800000 */
.L_x_2:
[----:B------:R-:W-:-:S00]  /*3540*/  BRA `(.L_x_2) ;  /* 0xfffffffc00fc7947 */ /* 0x000fc0000383ffff */
[----:B------:R-:W-:-:S00]  /*3550*/  NOP ;  /* 0x0000000000007918 */ /* 0x000fc00000000000 */
        /* <DEDUP_REMOVED lines=10> */
.L_x_3:


//--------------------- .nv.shared._Z9matrixMulPKfS0_Pfiiiff --------------------------
	.section	.nv.shared._Z9matrixMulPKfS0_Pfiiiff,"aw",@nobits
	.sectionflags	@""
	.align	4
.nv.shared._Z9matrixMulPKfS0_Pfiiiff:
	.zero		9344


//--------------------- .nv.shared.reserved.0     --------------------------
	.section	.nv.shared.reserved.0,"aw",@nobits
	.weak		__nv_reservedSMEM_offset_0_alias
	.size		__nv_reservedSMEM_offset_0_alias, 0, 64
	.other		__nv_reservedSMEM_offset_0_alias,@"STO_CUDA_RESERVED_SHARED STV_DEFAULT"
__nv_reservedSMEM_offset_0_alias:
	.zero		0
	.zero		64


//--------------------- .nv.constant0._Z9matrixMulPKfS0_Pfiiiff --------------------------
	.section	.nv.constant0._Z9matrixMulPKfS0_Pfiiiff,"a",@progbits
	.sectionflags	@""
	.align	4
.nv.constant0._Z9matrixMulPKfS0_Pfiiiff:
	.zero		940


//--------------------- SYMBOLS --------------------------

	.type		.nv.reservedSmem.offset0,@object
	.size		.nv.reservedSmem.offset0,0x4
	.type		.nv.reservedSmem.cap,@object
	.size		.nv.reservedSmem.cap,0x4
